	.headerflags	@"EF_CUDA_TEXMODE_UNIFIED EF_CUDA_64BIT_ADDRESS EF_CUDA_SM75 EF_CUDA_VIRTUAL_SM(EF_CUDA_SM75)"
	.elftype	@"ET_REL"


//--------------------- .nv.info                  --------------------------
	.section	.nv.info,"",@"SHT_CUDA_INFO"
	.align	4


	//----- nvinfo : EIATTR_REGCOUNT
	.align		4
        /*0000*/ 	.byte	0x04, 0x2f
        /*0002*/ 	.short	(.L_25 - .L_24)
	.align		4
.L_24:
        /*0004*/ 	.word	index@(_Z13MatrixMul_T_TiiiifPKfiS0_ifPfi)
        /*0008*/ 	.word	0x00000082


	//----- nvinfo : EIATTR_MAX_STACK_SIZE
	.align		4
.L_25:
        /*000c*/ 	.byte	0x04, 0x23
        /*000e*/ 	.short	(.L_27 - .L_26)
	.align		4
.L_26:
        /*0010*/ 	.word	index@(_Z13MatrixMul_T_TiiiifPKfiS0_ifPfi)
        /*0014*/ 	.word	0x00000000


	//----- nvinfo : EIATTR_FRAME_SIZE
	.align		4
.L_27:
        /*0018*/ 	.byte	0x04, 0x11
        /*001a*/ 	.short	(.L_29 - .L_28)
	.align		4
.L_28:
        /*001c*/ 	.word	index@(_Z13MatrixMul_T_TiiiifPKfiS0_ifPfi)
        /*0020*/ 	.word	0x00000000
.L_29:


//--------------------- .nv.info._Z13MatrixMul_T_TiiiifPKfiS0_ifPfi --------------------------
	.section	.nv.info._Z13MatrixMul_T_TiiiifPKfiS0_ifPfi,"",@"SHT_CUDA_INFO"
	.align	4


	//----- nvinfo : EIATTR_SW_WAR
	.align		4
        /*0000*/ 	.byte	0x04, 0x36
        /*0002*/ 	.short	(.L_31 - .L_30)
.L_30:
        /*0004*/ 	.word	0x00000001


	//----- nvinfo : EIATTR_CUDA_API_VERSION
	.align		4
.L_31:
        /*0008*/ 	.byte	0x04, 0x37
        /*000a*/ 	.short	(.L_33 - .L_32)
.L_32:
        /*000c*/ 	.word	0x00000074


	//----- nvinfo : EIATTR_PARAM_CBANK
	.align		4
.L_33:
        /*0010*/ 	.byte	0x04, 0x0a
        /*0012*/ 	.short	(.L_35 - .L_34)
	.align		4
.L_34:
        /*0014*/ 	.word	index@(.nv.constant0._Z13MatrixMul_T_TiiiifPKfiS0_ifPfi)
        /*0018*/ 	.short	0x0160
        /*001a*/ 	.short	0x0044


	//----- nvinfo : EIATTR_CBANK_PARAM_SIZE
	.align		4
.L_35:
        /*001c*/ 	.byte	0x03, 0x19
        /*001e*/ 	.short	0x0044


	//----- nvinfo : EIATTR_KPARAM_INFO
	.align		4
        /*0020*/ 	.byte	0x04, 0x17
        /*0022*/ 	.short	(.L_37 - .L_36)
.L_36:
        /*0024*/ 	.word	0x00000000
        /*0028*/ 	.short	0x000b
        /*002a*/ 	.short	0x0040
        /*002c*/ 	.byte	0x00, 0xf0, 0x11, 0x00


	//----- nvinfo : EIATTR_KPARAM_INFO
	.align		4
.L_37:
        /*0030*/ 	.byte	0x04, 0x17
        /*0032*/ 	.short	(.L_39 - .L_38)
.L_38:
        /*0034*/ 	.word	0x00000000
        /*0038*/ 	.short	0x000a
        /*003a*/ 	.short	0x0038
        /*003c*/ 	.byte	0x00, 0xf0, 0x21, 0x00


	//----- nvinfo : EIATTR_KPARAM_INFO
	.align		4
.L_39:
        /*0040*/ 	.byte	0x04, 0x17
        /*0042*/ 	.short	(.L_41 - .L_40)
.L_40:
        /*0044*/ 	.word	0x00000000
        /*0048*/ 	.short	0x0009
        /*004a*/ 	.short	0x0034
        /*004c*/ 	.byte	0x00, 0xf0, 0x11, 0x00


	//----- nvinfo : EIATTR_KPARAM_INFO
	.align		4
.L_41:
        /*0050*/ 	.byte	0x04, 0x17
        /*0052*/ 	.short	(.L_43 - .L_42)
.L_42:
        /*0054*/ 	.word	0x00000000
        /*0058*/ 	.short	0x0008
        /*005a*/ 	.short	0x0030
        /*005c*/ 	.byte	0x00, 0xf0, 0x11, 0x00


	//----- nvinfo : EIATTR_KPARAM_INFO
	.align		4
.L_43:
        /*0060*/ 	.byte	0x04, 0x17
        /*0062*/ 	.short	(.L_45 - .L_44)
.L_44:
        /*0064*/ 	.word	0x00000000
        /*0068*/ 	.short	0x0007
        /*006a*/ 	.short	0x0028
        /*006c*/ 	.byte	0x00, 0xf0, 0x21, 0x00


	//----- nvinfo : EIATTR_KPARAM_INFO
	.align		4
.L_45:
        /*0070*/ 	.byte	0x04, 0x17
        /*0072*/ 	.short	(.L_47 - .L_46)
.L_46:
        /*0074*/ 	.word	0x00000000
        /*0078*/ 	.short	0x0006
        /*007a*/ 	.short	0x0020
        /*007c*/ 	.byte	0x00, 0xf0, 0x11, 0x00


	//----- nvinfo : EIATTR_KPARAM_INFO
	.align		4
.L_47:
        /*0080*/ 	.byte	0x04, 0x17
        /*0082*/ 	.short	(.L_49 - .L_48)
.L_48:
        /*0084*/ 	.word	0x00000000
        /*0088*/ 	.short	0x0005
        /*008a*/ 	.short	0x0018
        /*008c*/ 	.byte	0x00, 0xf0, 0x21, 0x00


	//----- nvinfo : EIATTR_KPARAM_INFO
	.align		4
.L_49:
        /*0090*/ 	.byte	0x04, 0x17
        /*0092*/ 	.short	(.L_51 - .L_50)
.L_50:
        /*0094*/ 	.word	0x00000000
        /*0098*/ 	.short	0x0004
        /*009a*/ 	.short	0x0010
        /*009c*/ 	.byte	0x00, 0xf0, 0x11, 0x00


	//----- nvinfo : EIATTR_KPARAM_INFO
	.align		4
.L_51:
        /*00a0*/ 	.byte	0x04, 0x17
        /*00a2*/ 	.short	(.L_53 - .L_52)
.L_52:
        /*00a4*/ 	.word	0x00000000
        /*00a8*/ 	.short	0x0003
        /*00aa*/ 	.short	0x000c
        /*00ac*/ 	.byte	0x00, 0xf0, 0x11, 0x00


	//----- nvinfo : EIATTR_KPARAM_INFO
	.align		4
.L_53:
        /*00b0*/ 	.byte	0x04, 0x17
        /*00b2*/ 	.short	(.L_55 - .L_54)
.L_54:
        /*00b4*/ 	.word	0x00000000
        /*00b8*/ 	.short	0x0002
        /*00ba*/ 	.short	0x0008
        /*00bc*/ 	.byte	0x00, 0xf0, 0x11, 0x00


	//----- nvinfo : EIATTR_KPARAM_INFO
	.align		4
.L_55:
        /*00c0*/ 	.byte	0x04, 0x17
        /*00c2*/ 	.short	(.L_57 - .L_56)
.L_56:
        /*00c4*/ 	.word	0x00000000
        /*00c8*/ 	.short	0x0001
        /*00ca*/ 	.short	0x0004
        /*00cc*/ 	.byte	0x00, 0xf0, 0x11, 0x00


	//----- nvinfo : EIATTR_KPARAM_INFO
	.align		4
.L_57:
        /*00d0*/ 	.byte	0x04, 0x17
        /*00d2*/ 	.short	(.L_59 - .L_58)
.L_58:
        /*00d4*/ 	.word	0x00000000
        /*00d8*/ 	.short	0x0000
        /*00da*/ 	.short	0x0000
        /*00dc*/ 	.byte	0x00, 0xf0, 0x11, 0x00


	//----- nvinfo : EIATTR_MAXREG_COUNT
	.align		4
.L_59:
        /*00e0*/ 	.byte	0x03, 0x1b
        /*00e2*/ 	.short	0x00ff


	//----- nvinfo : EIATTR_EXIT_INSTR_OFFSETS
	.align		4
        /*00e4*/ 	.byte	0x04, 0x1c
        /*00e6*/ 	.short	(.L_61 - .L_60)


	//   ....[0]....
.L_60:
        /*00e8*/ 	.word	0x000059f0


	//   ....[1]....
        /*00ec*/ 	.word	0x00005b00
.L_61:


//--------------------- .nv.callgraph             --------------------------
	.section	.nv.callgraph,"",@"SHT_CUDA_CALLGRAPH"
	.align	4
	.sectionentsize	8
	.align		4
        /*0000*/ 	.word	0x00000000
	.align		4
        /*0004*/ 	.word	0xffffffff
	.align		4
        /*0008*/ 	.word	0x00000000
	.align		4
        /*000c*/ 	.word	0xfffffffe
	.align		4
        /*0010*/ 	.word	0x00000000
	.align		4
        /*0014*/ 	.word	0xfffffffd


//--------------------- .nv.constant0._Z13MatrixMul_T_TiiiifPKfiS0_ifPfi --------------------------
	.section	.nv.constant0._Z13MatrixMul_T_TiiiifPKfiS0_ifPfi,"a",@"SHT_CUDA_CONSTANT_B0"
	.align	4
.nv.constant0._Z13MatrixMul_T_TiiiifPKfiS0_ifPfi:
	.zero		352
	.type		_param,@"STT_CUDA_OBJECT"
	.size		_param,(.L_23 - _param)
	.other		_param,@"STO_CUDA_CONSTANT STV_INTERNAL"
_param:
	.zero		68
.L_23:


//--------------------- .text._Z13MatrixMul_T_TiiiifPKfiS0_ifPfi --------------------------
	.section	.text._Z13MatrixMul_T_TiiiifPKfiS0_ifPfi,"ax",@progbits
	.sectionflags	@"SHF_BARRIERS=1"
	.sectioninfo	@"SHI_REGISTERS=130"
	.align	128
        .global         _Z13MatrixMul_T_TiiiifPKfiS0_ifPfi
        .type           _Z13MatrixMul_T_TiiiifPKfiS0_ifPfi,@function
        .size           _Z13MatrixMul_T_TiiiifPKfiS0_ifPfi,(.L_x_5 - _Z13MatrixMul_T_TiiiifPKfiS0_ifPfi)
        .other          _Z13MatrixMul_T_TiiiifPKfiS0_ifPfi,@"STO_CUDA_ENTRY STV_DEFAULT"
_Z13MatrixMul_T_TiiiifPKfiS0_ifPfi:
.text._Z13MatrixMul_T_TiiiifPKfiS0_ifPfi:
[----:B------:R-:W-:-:S02]  /*0000*/  MOV R1, c[0x0][0x28] ;  /* 0x00000a0000017a02 */ /* 0x000fc40000000f00 */
[----:B------:R-:W0:Y:S01]  /*0010*/  S2R R87, SR_TID.Y ;  /* 0x0000000000577919 */ /* 0x000e220000002200 */
[----:B------:R-:W-:Y:S01]  /*0020*/  ULDC UR6, c[0x0][0x180] ;  /* 0x0000600000067ab9 */ /* 0x000fe20000000800 */
[----:B------:R-:W-:Y:S02]  /*0030*/  MOV R96, c[0x0][0x190] ;  /* 0x0000640000607a02 */ /* 0x000fe40000000f00 */
[----:B------:R-:W0:Y:S04]  /*0040*/  S2R R86, SR_TID.X ;  /* 0x0000000000567919 */ /* 0x000e280000002100 */
[----:B------:R-:W1:Y:S04]  /*0050*/  S2UR UR4, SR_CTAID.Y ;  /* 0x00000000000479c3 */ /* 0x000e680000002600 */
[----:B------:R-:W2:Y:S01]  /*0060*/  S2UR UR5, SR_CTAID.X ;  /* 0x00000000000579c3 */ /* 0x000ea20000002500 */
[----:B0-----:R-:W-:Y:S01]  /*0070*/  IMAD R0, R87, c[0x0][0x0], R86 ;  /* 0x0000000057007a24 */ /* 0x001fe200078e0256 */
[----:B-1----:R-:W-:-:S04]  /*0080*/  USHF.L.U32 UR4, UR4, 0x7, URZ ;  /* 0x0000000704047899 */ /* 0x002fc8000800063f */
[----:B------:R-:W-:Y:S01]  /*0090*/  SHF.R.S32.HI R3, RZ, 0x1f, R0 ;  /* 0x0000001fff037819 */ /* 0x000fe20000011400 */
[----:B------:R-:W-:-:S03]  /*00a0*/  UIMAD UR4, UR4, UR6, URZ ;  /* 0x00000006040472a4 */ /* 0x000fc6000f8e023f */
[CC--:B------:R-:W-:Y:S01]  /*00b0*/  LEA.HI R2, R3.reuse, R0.reuse, RZ, 0x2 ;  /* 0x0000000003027211 */ /* 0x0c0fe200078f10ff */
[----:B--2---:R-:W-:Y:S01]  /*00c0*/  USHF.L.U32 UR5, UR5, 0x7, URZ ;  /* 0x0000000705057899 */ /* 0x004fe2000800063f */
[----:B------:R-:W-:Y:S02]  /*00d0*/  LEA.HI R100, R3, R0, RZ, 0x5 ;  /* 0x0000000003647211 */ /* 0x000fe400078f28ff */
[----:B------:R-:W-:Y:S02]  /*00e0*/  LOP3.LUT R3, R2, 0xfffffffc, RZ, 0xc0, !PT ;  /* 0xfffffffc02037812 */ /* 0x000fe400078ec0ff */
[----:B------:R-:W-:Y:S02]  /*00f0*/  SHF.R.S32.HI R2, RZ, 0x2, R2 ;  /* 0x00000002ff027819 */ /* 0x000fe40000011402 */
[----:B------:R-:W-:Y:S02]  /*0100*/  LOP3.LUT R5, R100, 0xffffffe0, RZ, 0xc0, !PT ;  /* 0xffffffe064057812 */ /* 0x000fe400078ec0ff */
[----:B------:R-:W-:Y:S01]  /*0110*/  IADD3 R3, R0, -R3, RZ ;  /* 0x8000000300037210 */ /* 0x000fe20007ffe0ff */
[----:B------:R-:W-:Y:S01]  /*0120*/  IMAD R83, R2, c[0x0][0x180], RZ ;  /* 0x0000600002537a24 */ /* 0x000fe200078e02ff */
[----:B------:R-:W-:-:S02]  /*0130*/  IADD3 R5, R0, -R5, RZ ;  /* 0x8000000500057210 */ /* 0x000fc40007ffe0ff */
[----:B------:R-:W-:Y:S02]  /*0140*/  MOV R0, c[0x0][0x180] ;  /* 0x0000600000007a02 */ /* 0x000fe40000000f00 */
[----:B------:R-:W-:Y:S02]  /*0150*/  SHF.L.U32 R84, R3, 0x2, RZ ;  /* 0x0000000203547819 */ /* 0x000fe400000006ff */
[----:B------:R-:W-:Y:S02]  /*0160*/  LEA R7, R0, R83, 0x6 ;  /* 0x0000005300077211 */ /* 0x000fe400078e30ff */
[----:B------:R-:W-:Y:S02]  /*0170*/  SHF.R.S32.HI R100, RZ, 0x5, R100 ;  /* 0x00000005ff647819 */ /* 0x000fe40000011464 */
[----:B------:R-:W-:Y:S02]  /*0180*/  SHF.R.S32.HI R82, RZ, 0x1f, R84 ;  /* 0x0000001fff527819 */ /* 0x000fe40000011454 */
[----:B------:R-:W-:Y:S01]  /*0190*/  IADD3 R85, P0, R83, R84, RZ ;  /* 0x0000005453557210 */ /* 0x000fe20007f1e0ff */
[----:B------:R-:W-:Y:S01]  /*01a0*/  IMAD R81, R100, c[0x0][0x190], RZ ;  /* 0x0000640064517a24 */ /* 0x000fe200078e02ff */
[----:B------:R-:W-:-:S02]  /*01b0*/  IADD3 R84, P1, R84, R7, RZ ;  /* 0x0000000754547210 */ /* 0x000fc40007f3e0ff */
[----:B------:R-:W-:Y:S02]  /*01c0*/  SHF.L.U32 R80, R5, 0x2, RZ ;  /* 0x0000000205507819 */ /* 0x000fe400000006ff */
[-C--:B------:R-:W-:Y:S02]  /*01d0*/  LEA.HI.X.SX32 R83, R83, R82.reuse, 0x1, P0 ;  /* 0x0000005253537211 */ /* 0x080fe400000f0eff */
[----:B------:R-:W-:Y:S02]  /*01e0*/  LEA.HI.X.SX32 R82, R7, R82, 0x1, P1 ;  /* 0x0000005207527211 */ /* 0x000fe400008f0eff */
[----:B------:R-:W-:Y:S02]  /*01f0*/  IADD3 R8, P1, R84, UR4, RZ ;  /* 0x0000000454087c10 */ /* 0x000fe4000ff3e0ff */
[----:B------:R-:W-:Y:S02]  /*0200*/  SHF.R.S32.HI R89, RZ, 0x1f, R80 ;  /* 0x0000001fff597819 */ /* 0x000fe40000011450 */
[----:B------:R-:W-:-:S02]  /*0210*/  IADD3 R4, P2, R80, UR5, RZ ;  /* 0x0000000550047c10 */ /* 0x000fc4000ff5e0ff */
[----:B------:R-:W-:Y:S02]  /*0220*/  IADD3 R10, P0, R85, UR4, RZ ;  /* 0x00000004550a7c10 */ /* 0x000fe4000ff1e0ff */
[----:B------:R-:W-:Y:S02]  /*0230*/  LEA R7, R96, R81, 0x3 ;  /* 0x0000005160077211 */ /* 0x000fe400078e18ff */
[----:B------:R-:W-:Y:S02]  /*0240*/  IADD3.X R11, RZ, R82, RZ, P1, !PT ;  /* 0x00000052ff0b7210 */ /* 0x000fe40000ffe4ff */
[----:B------:R-:W-:Y:S02]  /*0250*/  IADD3.X R9, RZ, R89, RZ, P2, !PT ;  /* 0x00000059ff097210 */ /* 0x000fe400017fe4ff */
[----:B------:R-:W-:Y:S02]  /*0260*/  IADD3.X R13, RZ, R83, RZ, P0, !PT ;  /* 0x00000053ff0d7210 */ /* 0x000fe400007fe4ff */
[----:B------:R-:W-:-:S02]  /*0270*/  LEA R28, P1, R8, c[0x0][0x178], 0x2 ;  /* 0x00005e00081c7a11 */ /* 0x000fc400078210ff */
[----:B------:R-:W-:Y:S02]  /*0280*/  SHF.R.S32.HI R88, RZ, 0x1f, R81 ;  /* 0x0000001fff587819 */ /* 0x000fe40000011451 */
[----:B------:R-:W-:Y:S02]  /*0290*/  LEA R32, P0, R10, c[0x0][0x178], 0x2 ;  /* 0x00005e000a207a11 */ /* 0x000fe400078010ff */
[-C--:B------:R-:W-:Y:S02]  /*02a0*/  IADD3 R6, P2, R81, R4.reuse, RZ ;  /* 0x0000000451067210 */ /* 0x080fe40007f5e0ff */
[----:B------:R-:W-:Y:S02]  /*02b0*/  SHF.R.S32.HI R0, RZ, 0x1f, R7 ;  /* 0x0000001fff007819 */ /* 0x000fe40000011407 */
[----:B------:R-:W-:Y:S02]  /*02c0*/  IADD3 R4, P3, R7, R4, RZ ;  /* 0x0000000407047210 */ /* 0x000fe40007f7e0ff */
[----:B------:R-:W-:-:S02]  /*02d0*/  LEA.HI.X R29, R8, c[0x0][0x17c], R11, 0x2, P1 ;  /* 0x00005f00081d7a11 */ /* 0x000fc400008f140b */
[----:B------:R-:W-:Y:S02]  /*02e0*/  LEA.HI.X R33, R10, c[0x0][0x17c], R13, 0x2, P0 ;  /* 0x00005f000a217a11 */ /* 0x000fe400000f140d */
[-C--:B------:R-:W-:Y:S02]  /*02f0*/  IADD3.X R11, R88, R9.reuse, RZ, P2, !PT ;  /* 0x00000009580b7210 */ /* 0x080fe400017fe4ff */
[----:B------:R-:W-:Y:S02]  /*0300*/  IADD3.X R9, R0, R9, RZ, P3, !PT ;  /* 0x0000000900097210 */ /* 0x000fe40001ffe4ff */
[----:B------:R-:W-:Y:S01]  /*0310*/  LEA R24, P0, R6, c[0x0][0x188], 0x2 ;  /* 0x0000620006187a11 */ /* 0x000fe200078010ff */
[----:B------:R-:W2:Y:S01]  /*0320*/  LDG.E.128.SYS R28, [R28] ;  /* 0x000000001c1c7381 */ /* 0x000ea200001eed00 */
[----:B------:R-:W-:Y:S02]  /*0330*/  LEA R20, P1, R4, c[0x0][0x188], 0x2 ;  /* 0x0000620004147a11 */ /* 0x000fe400078210ff */
[----:B------:R-:W-:Y:S01]  /*0340*/  LEA.HI.X R25, R6, c[0x0][0x18c], R11, 0x2, P0 ;  /* 0x0000630006197a11 */ /* 0x000fe200000f140b */
[----:B------:R-:W3:Y:S01]  /*0350*/  LDG.E.128.SYS R32, [R32] ;  /* 0x0000000020207381 */ /* 0x000ee200001eed00 */
[----:B------:R-:W-:-:S06]  /*0360*/  LEA.HI.X R21, R4, c[0x0][0x18c], R9, 0x2, P1 ;  /* 0x0000630004157a11 */ /* 0x000fcc00008f1409 */
[----:B------:R-:W4:Y:S04]  /*0370*/  LDG.E.128.SYS R24, [R24] ;  /* 0x0000000018187381 */ /* 0x000f2800001eed00 */
[----:B------:R-:W5:Y:S01]  /*0380*/  LDG.E.128.SYS R20, [R20] ;  /* 0x0000000014147381 */ /* 0x000f6200001eed00 */
[----:B------:R-:W-:Y:S02]  /*0390*/  IADD3 R81, P0, R81, R80, RZ ;  /* 0x0000005051517210 */ /* 0x000fe40007f1e0ff */
[----:B------:R-:W-:Y:S02]  /*03a0*/  IADD3 R80, P1, R80, R7, RZ ;  /* 0x0000000750507210 */ /* 0x000fe40007f3e0ff */
[----:B------:R-:W-:Y:S02]  /*03b0*/  SHF.L.U32 R98, R5, 0x4, RZ ;  /* 0x0000000405627819 */ /* 0x000fe400000006ff */
[----:B------:R-:W-:-:S02]  /*03c0*/  IADD3.X R88, R88, R89, RZ, P0, !PT ;  /* 0x0000005958587210 */ /* 0x000fc400007fe4ff */
[----:B------:R-:W-:Y:S02]  /*03d0*/  LEA R99, R3, R2, 0x9 ;  /* 0x0000000203637211 */ /* 0x000fe400078e48ff */
[----:B------:R-:W-:Y:S02]  /*03e0*/  IADD3.X R89, R89, R0, RZ, P1, !PT ;  /* 0x0000000059597210 */ /* 0x000fe40000ffe4ff */
[----:B------:R-:W-:Y:S02]  /*03f0*/  LEA R0, R100, R98, 0x9 ;  /* 0x0000006264007211 */ /* 0x000fe400078e48ff */
[----:B------:R-:W-:Y:S01]  /*0400*/  SHF.L.U32 R96, R96, 0x4, RZ ;  /* 0x0000000460607819 */ /* 0x000fe200000006ff */
[----:B------:R-:W-:Y:S01]  /*0410*/  CS2R R12, SRZ ;  /* 0x00000000000c7805 */ /* 0x000fe2000001ff00 */
[----:B------:R-:W-:Y:S01]  /*0420*/  MOV R90, 0x1 ;  /* 0x00000001005a7802 */ /* 0x000fe20000000f00 */
[----:B------:R-:W-:Y:S01]  /*0430*/  CS2R R10, SRZ ;  /* 0x00000000000a7805 */ /* 0x000fe2000001ff00 */
        /* <DEDUP_REMOVED lines=20> */
[----:B------:R-:W-:Y:S01]  /*0580*/  MOV R91, RZ ;  /* 0x000000ff005b7202 */ /* 0x000fe20000000f00 */
        /* <DEDUP_REMOVED lines=8> */
[----:B------:R-:W-:Y:S01]  /*0610*/  MOV R112, RZ ;  /* 0x000000ff00707202 */ /* 0x000fe20000000f00 */
[----:B------:R-:W-:Y:S01]  /*0620*/  CS2R R14, SRZ ;  /* 0x00000000000e7805 */ /* 0x000fe2000001ff00 */
[----:B------:R-:W-:Y:S01]  /*0630*/  MOV R97, R96 ;  /* 0x0000006000617202 */ /* 0x000fe20000000f00 */
[----:B------:R-:W-:-:S02]  /*0640*/  UMOV UR8, 0x10 ;  /* 0x0000001000087882 */ /* 0x000fc40000000000 */
[----:B------:R-:W-:Y:S01]  /*0650*/  UMOV UR6, 0x1 ;  /* 0x0000000100067882 */ /* 0x000fe20000000000 */
[----:B--2---:R-:W-:Y:S04]  /*0660*/  STS [R99.X4+`(($___ZZ13MatrixMul_T_TiiiifPKfiS0_ifPfiE5smemA__60 + 0x100))], R28 ;  /* 0x0000001c63007388 */ /* 0x004fe80000004800 */
[----:B---3--:R-:W-:Y:S04]  /*0670*/  STS [R99.X4+`($___ZZ13MatrixMul_T_TiiiifPKfiS0_ifPfiE5smemA__60)], R32 ;  /* 0x0000002063007388 */ /* 0x008fe80000004800 */
[----:B------:R-:W-:Y:S04]  /*0680*/  STS [R99.X4+`(($___ZZ13MatrixMul_T_TiiiifPKfiS0_ifPfiE5smemA__60 + 0x200))], R33 ;  /* 0x0000002163007388 */ /* 0x000fe80000004800 */
[----:B------:R-:W-:Y:S04]  /*0690*/  STS [R99.X4+`(($___ZZ13MatrixMul_T_TiiiifPKfiS0_ifPfiE5smemA__60 + 0x400))], R34 ;  /* 0x0000002263007388 */ /* 0x000fe80000004800 */
[----:B------:R-:W-:Y:S04]  /*06a0*/  STS [R99.X4+`(($___ZZ13MatrixMul_T_TiiiifPKfiS0_ifPfiE5smemA__60 + 0x600))], R35 ;  /* 0x0000002363007388 */ /* 0x000fe80000004800 */
[----:B------:R-:W-:Y:S04]  /*06b0*/  STS [R99.X4+`(($___ZZ13MatrixMul_T_TiiiifPKfiS0_ifPfiE5smemA__60 + 0x300))], R29 ;  /* 0x0000001d63007388 */ /* 0x000fe80000004800 */
[----:B------:R-:W-:Y:S04]  /*06c0*/  STS [R99.X4+`(($___ZZ13MatrixMul_T_TiiiifPKfiS0_ifPfiE5smemA__60 + 0x500))], R30 ;  /* 0x0000001e63007388 */ /* 0x000fe80000004800 */
[----:B------:R0:W-:Y:S04]  /*06d0*/  STS [R99.X4+`(($___ZZ13MatrixMul_T_TiiiifPKfiS0_ifPfiE5smemA__60 + 0x700))], R31 ;  /* 0x0000001f63007388 */ /* 0x0001e80000004800 */
[----:B----4-:R-:W-:Y:S04]  /*06e0*/  STS.128 [R0+`($___ZZ13MatrixMul_T_TiiiifPKfiS0_ifPfiE5smemB__62)], R24 ;  /* 0x0000001800007388 */ /* 0x010fe80000000c00 */
[----:B-----5:R1:W-:Y:S01]  /*06f0*/  STS.128 [R0+`(($___ZZ13MatrixMul_T_TiiiifPKfiS0_ifPfiE5smemB__62 + 0x1000))], R20 ;  /* 0x0000001400007388 */ /* 0x0203e20000000c00 */
[----:B0-----:R-:W-:-:S02]  /*0700*/  SHF.L.U32 R99, R99, 0x2, RZ ;  /* 0x0000000263637819 */ /* 0x001fc400000006ff */
[----:B-1----:R-:W-:Y:S01]  /*0710*/  MOV R0, RZ ;  /* 0x000000ff00007202 */ /* 0x002fe20000000f00 */
[----:B------:R-:W-:Y:S05]  /*0720*/  BAR.SYNC 0x0 ;  /* 0x0000000000007b1d */ /* 0x000fea0000000000 */
.L_x_2:
[----:B------:R-:W-:-:S12]  /*0730*/  ISETP.GE.AND P0, PT, R90, c[0x0][0x160], PT ;  /* 0x000058005a007a0c */ /* 0x000fd80003f06270 */
[----:B-----5:R-:W-:Y:S05]  /*0740*/  @P0 BRA `(.L_x_0) ;  /* 0x0000018000000947 */ /* 0x020fea0003800000 */
[----:B------:R-:W-:Y:S01]  /*0750*/  UIADD3 UR7, UP0, UR4, UR8, URZ ;  /* 0x0000000804077290 */ /* 0x000fe2000ff1e03f */
[----:B------:R-:W-:-:S03]  /*0760*/  IADD3 R21, P1, R97, UR5, RZ ;  /* 0x0000000561157c10 */ /* 0x000fc6000ff3e0ff */
[----:B------:R-:W-:Y:S01]  /*0770*/  ULEA.HI.X.SX32 UR9, UR8, URZ, 0x1, UP0 ;  /* 0x0000003f08097291 */ /* 0x000fe200080f0e3f */
[----:B------:R-:W-:Y:S02]  /*0780*/  LEA.HI.X.SX32 R22, R97, RZ, 0x1, P1 ;  /* 0x000000ff61167211 */ /* 0x000fe400008f0eff */
[C---:B------:R-:W-:Y:S02]  /*0790*/  IADD3 R23, P3, R21.reuse, R81, RZ ;  /* 0x0000005115177210 */ /* 0x040fe40007f7e0ff */
[----:B------:R-:W-:Y:S02]  /*07a0*/  IADD3 R25, P1, R84, UR7, RZ ;  /* 0x0000000754197c10 */ /* 0x000fe4000ff3e0ff */
[----:B------:R-:W-:Y:S02]  /*07b0*/  IADD3 R21, P4, R21, R80, RZ ;  /* 0x0000005015157210 */ /* 0x000fe40007f9e0ff */
[----:B------:R-:W-:Y:S02]  /*07c0*/  IADD3 R27, P2, R85, UR7, RZ ;  /* 0x00000007551b7c10 */ /* 0x000fe4000ff5e0ff */
[----:B------:R-:W-:-:S02]  /*07d0*/  IADD3.X R26, R22, R88, RZ, P3, !PT ;  /* 0x00000058161a7210 */ /* 0x000fc40001ffe4ff */
[----:B------:R-:W-:Y:S02]  /*07e0*/  IADD3.X R30, R82, UR9, RZ, P1, !PT ;  /* 0x00000009521e7c10 */ /* 0x000fe40008ffe4ff */
[----:B------:R-:W-:Y:S02]  /*07f0*/  IADD3.X R22, R22, R89, RZ, P4, !PT ;  /* 0x0000005916167210 */ /* 0x000fe400027fe4ff */
[----:B------:R-:W-:Y:S02]  /*0800*/  IADD3.X R34, R83, UR9, RZ, P2, !PT ;  /* 0x0000000953227c10 */ /* 0x000fe400097fe4ff */
[----:B------:R-:W-:Y:S02]  /*0810*/  LEA R28, P1, R25, c[0x0][0x178], 0x2 ;  /* 0x00005e00191c7a11 */ /* 0x000fe400078210ff */
[----:B------:R-:W-:Y:S02]  /*0820*/  LEA R32, P2, R27, c[0x0][0x178], 0x2 ;  /* 0x00005e001b207a11 */ /* 0x000fe400078410ff */
[----:B------:R-:W-:-:S02]  /*0830*/  LEA R24, P3, R23, c[0x0][0x188], 0x2 ;  /* 0x0000620017187a11 */ /* 0x000fc400078610ff */
[----:B------:R-:W-:Y:S02]  /*0840*/  LEA R20, P4, R21, c[0x0][0x188], 0x2 ;  /* 0x0000620015147a11 */ /* 0x000fe400078810ff */
[----:B------:R-:W-:Y:S02]  /*0850*/  LEA.HI.X R29, R25, c[0x0][0x17c], R30, 0x2, P1 ;  /* 0x00005f00191d7a11 */ /* 0x000fe400008f141e */
[----:B------:R-:W-:Y:S02]  /*0860*/  LEA.HI.X R33, R27, c[0x0][0x17c], R34, 0x2, P2 ;  /* 0x00005f001b217a11 */ /* 0x000fe400010f1422 */
[----:B------:R-:W-:Y:S02]  /*0870*/  LEA.HI.X R25, R23, c[0x0][0x18c], R26, 0x2, P3 ;  /* 0x0000630017197a11 */ /* 0x000fe400018f141a */
[----:B------:R-:W-:Y:S02]  /*0880*/  LEA.HI.X R21, R21, c[0x0][0x18c], R22, 0x2, P4 ;  /* 0x0000630015157a11 */ /* 0x000fe400020f1416 */
[----:B------:R-:W5:Y:S04]  /*0890*/  LDG.E.128.SYS R28, [R28] ;  /* 0x000000001c1c7381 */ /* 0x000f6800001eed00 */
[----:B------:R-:W5:Y:S04]  /*08a0*/  LDG.E.128.SYS R32, [R32] ;  /* 0x0000000020207381 */ /* 0x000f6800001eed00 */
[----:B------:R-:W5:Y:S04]  /*08b0*/  LDG.E.128.SYS R24, [R24] ;  /* 0x0000000018187381 */ /* 0x000f6800001eed00 */
[----:B------:R-:W5:Y:S02]  /*08c0*/  LDG.E.128.SYS R20, [R20] ;  /* 0x0000000014147381 */ /* 0x000f6400001eed00 */
.L_x_0:
[----:B------:R-:W-:Y:S01]  /*08d0*/  ULOP3.LUT UR7, UR6, 0x1, URZ, 0x3c, !UPT ;  /* 0x0000000106077892 */ /* 0x000fe2000f8e3c3f */
[----:B------:R-:W-:-:S02]  /*08e0*/  ISETP.GE.AND P1, PT, R90, c[0x0][0x160], PT ;  /* 0x000058005a007a0c */ /* 0x000fc40003f26270 */
[----:B------:R-:W-:Y:S01]  /*08f0*/  IADD3 R90, R90, 0x1, RZ ;  /* 0x000000015a5a7810 */ /* 0x000fe20007ffe0ff */
[----:B------:R-:W-:-:S09]  /*0900*/  USHF.L.U32 UR9, UR7, 0xd, URZ ;  /* 0x0000000d07097899 */ /* 0x000fd2000800063f */
[----:B------:R-:W-:Y:S08]  /*0910*/  LDS.U.128 R36, [R87.X16+UR9+`($___ZZ13MatrixMul_T_TiiiifPKfiS0_ifPfiE5smemA__60)] ;  /* 0x0000000957247984 */ /* 0x000ff0000800dc00 */
[----:B------:R-:W0:Y:S08]  /*0920*/  LDS.U.128 R40, [R86.X16+UR9+`($___ZZ13MatrixMul_T_TiiiifPKfiS0_ifPfiE5smemB__62)] ;  /* 0x0000000956287984 */ /* 0x000e30000800dc00 */
[----:B------:R-:W1:Y:S08]  /*0930*/  LDS.U.128 R48, [R86.X16+UR9+`(($___ZZ13MatrixMul_T_TiiiifPKfiS0_ifPfiE5smemB__62 + 0x100))] ;  /* 0x0000000956307984 */ /* 0x000e70000800dc00 */
[----:B------:R-:W2:Y:S01]  /*0940*/  LDS.U.128 R44, [R87.X16+UR9+`(($___ZZ13MatrixMul_T_TiiiifPKfiS0_ifPfiE5smemA__60 + 0x100))] ;  /* 0x00000009572c7984 */ /* 0x000ea2000800dc00 */
[----:B0-----:R-:W-:-:S02]  /*0950*/  FFMA R112, R36, R40, R112 ;  /* 0x0000002824707223 */ /* 0x001fc40000000070 */
[CC--:B------:R-:W-:Y:S02]  /*0960*/  FFMA R111, R37.reuse, R40.reuse, R111 ;  /* 0x00000028256f7223 */ /* 0x0c0fe4000000006f */
[----:B------:R-:W-:Y:S02]  /*0970*/  FFMA R101, R38, R40, R101 ;  /* 0x0000002826657223 */ /* 0x000fe40000000065 */
[-C--:B------:R-:W-:Y:S02]  /*0980*/  FFMA R109, R36, R41.reuse, R109 ;  /* 0x00000029246d7223 */ /* 0x080fe4000000006d */
[-C--:B------:R-:W-:Y:S02]  /*0990*/  FFMA R105, R37, R41.reuse, R105 ;  /* 0x0000002925697223 */ /* 0x080fe40000000069 */
[----:B------:R-:W-:Y:S02]  /*09a0*/  FFMA R102, R38, R41, R102 ;  /* 0x0000002926667223 */ /* 0x000fe40000000066 */
[----:B------:R-:W-:-:S02]  /*09b0*/  FFMA R108, R36, R42, R108 ;  /* 0x0000002a246c7223 */ /* 0x000fc4000000006c */
[CC--:B------:R-:W-:Y:S02]  /*09c0*/  FFMA R106, R37.reuse, R42.reuse, R106 ;  /* 0x0000002a256a7223 */ /* 0x0c0fe4000000006a */
[----:B------:R-:W-:Y:S02]  /*09d0*/  FFMA R103, R38, R42, R103 ;  /* 0x0000002a26677223 */ /* 0x000fe40000000067 */
[-C--:B------:R-:W-:Y:S02]  /*09e0*/  FFMA R110, R36, R43.reuse, R110 ;  /* 0x0000002b246e7223 */ /* 0x080fe4000000006e */
[-C--:B------:R-:W-:Y:S02]  /*09f0*/  FFMA R107, R37, R43.reuse, R107 ;  /* 0x0000002b256b7223 */ /* 0x080fe4000000006b */
[----:B------:R-:W-:Y:S02]  /*0a00*/  FFMA R104, R38, R43, R104 ;  /* 0x0000002b26687223 */ /* 0x000fe40000000068 */
[----:B-1----:R-:W-:-:S02]  /*0a10*/  FFMA R91, R36, R48, R91 ;  /* 0x00000030245b7223 */ /* 0x002fc4000000005b */
[CC--:B------:R-:W-:Y:S02]  /*0a20*/  FFMA R79, R36.reuse, R49.reuse, R79 ;  /* 0x00000031244f7223 */ /* 0x0c0fe4000000004f */
[----:B------:R-:W-:Y:S02]  /*0a30*/  FFMA R77, R36, R50, R77 ;  /* 0x00000032244d7223 */ /* 0x000fe4000000004d */
[C---:B------:R-:W-:Y:S02]  /*0a40*/  FFMA R76, R37.reuse, R48, R76 ;  /* 0x00000030254c7223 */ /* 0x040fe4000000004c */
[C---:B------:R-:W-:Y:S02]  /*0a50*/  FFMA R75, R37.reuse, R49, R75 ;  /* 0x00000031254b7223 */ /* 0x040fe4000000004b */
[----:B------:R-:W-:Y:S02]  /*0a60*/  FFMA R73, R37, R50, R73 ;  /* 0x0000003225497223 */ /* 0x000fe40000000049 */
[----:B------:R-:W-:-:S02]  /*0a70*/  FFMA R72, R38, R48, R72 ;  /* 0x0000003026487223 */ /* 0x000fc40000000048 */
[C---:B------:R-:W-:Y:S02]  /*0a80*/  FFMA R70, R38.reuse, R49, R70 ;  /* 0x0000003126467223 */ /* 0x040fe40000000046 */
[----:B------:R-:W-:Y:S02]  /*0a90*/  FFMA R68, R38, R50, R68 ;  /* 0x0000003226447223 */ /* 0x000fe40000000044 */
[-C--:B------:R-:W-:Y:S02]  /*0aa0*/  FFMA R95, R39, R40.reuse, R95 ;  /* 0x00000028275f7223 */ /* 0x080fe4000000005f */
[-C--:B--2---:R-:W-:Y:S02]  /*0ab0*/  FFMA R71, R44, R40.reuse, R71 ;  /* 0x000000282c477223 */ /* 0x084fe40000000047 */
[-C--:B------:R-:W-:Y:S02]  /*0ac0*/  FFMA R113, R45, R40.reuse, R56 ;  /* 0x000000282d717223 */ /* 0x080fe40000000038 */
[----:B------:R-:W-:-:S02]  /*0ad0*/  FFMA R114, R46, R40, R60 ;  /* 0x000000282e727223 */ /* 0x000fc4000000003c */
[----:B------:R-:W-:Y:S02]  /*0ae0*/  FFMA R64, R47, R40, R64 ;  /* 0x000000282f407223 */ /* 0x000fe40000000040 */
[-C--:B------:R-:W-:Y:S02]  /*0af0*/  FFMA R94, R39, R41.reuse, R94 ;  /* 0x00000029275e7223 */ /* 0x080fe4000000005e */
[-C--:B------:R-:W-:Y:S02]  /*0b00*/  FFMA R69, R44, R41.reuse, R69 ;  /* 0x000000292c457223 */ /* 0x080fe40000000045 */
[-C--:B------:R-:W-:Y:S02]  /*0b10*/  FFMA R115, R45, R41.reuse, R57 ;  /* 0x000000292d737223 */ /* 0x080fe40000000039 */
[-C--:B------:R-:W-:Y:S02]  /*0b20*/  FFMA R116, R46, R41.reuse, R61 ;  /* 0x000000292e747223 */ /* 0x080fe4000000003d */
[----:B------:R-:W-:-:S02]  /*0b30*/  FFMA R65, R47, R41, R65 ;  /* 0x000000292f417223 */ /* 0x000fc40000000041 */
[-C--:B------:R-:W-:Y:S02]  /*0b40*/  FFMA R93, R39, R42.reuse, R93 ;  /* 0x0000002a275d7223 */ /* 0x080fe4000000005d */
[-C--:B------:R-:W-:Y:S02]  /*0b50*/  FFMA R54, R44, R42.reuse, R54 ;  /* 0x0000002a2c367223 */ /* 0x080fe40000000036 */
[-C--:B------:R-:W-:Y:S02]  /*0b60*/  FFMA R117, R45, R42.reuse, R58 ;  /* 0x0000002a2d757223 */ /* 0x080fe4000000003a */
[-C--:B------:R-:W-:Y:S02]  /*0b70*/  FFMA R118, R46, R42.reuse, R62 ;  /* 0x0000002a2e767223 */ /* 0x080fe4000000003e */
[----:B------:R-:W-:Y:S02]  /*0b80*/  FFMA R18, R47, R42, R18 ;  /* 0x0000002a2f127223 */ /* 0x000fe40000000012 */
[----:B------:R-:W-:-:S02]  /*0b90*/  FFMA R92, R39, R43, R92 ;  /* 0x0000002b275c7223 */ /* 0x000fc4000000005c */
[-C--:B------:R-:W-:Y:S02]  /*0ba0*/  FFMA R55, R44, R43.reuse, R55 ;  /* 0x0000002b2c377223 */ /* 0x080fe40000000037 */
[-C--:B------:R-:W-:Y:S02]  /*0bb0*/  FFMA R119, R45, R43.reuse, R59 ;  /* 0x0000002b2d777223 */ /* 0x080fe4000000003b */
[-C--:B------:R-:W-:Y:S01]  /*0bc0*/  FFMA R120, R46, R43.reuse, R63 ;  /* 0x0000002b2e787223 */ /* 0x080fe2000000003f */
[----:B------:R-:W-:Y:S01]  /*0bd0*/  LDS.U.128 R56, [R86.X16+UR9+`(($___ZZ13MatrixMul_T_TiiiifPKfiS0_ifPfiE5smemB__62 + 0x200))] ;  /* 0x0000000956387984 */ /* 0x000fe2000800dc00 */
[----:B------:R-:W-:Y:S02]  /*0be0*/  FFMA R17, R47, R43, R17 ;  /* 0x0000002b2f117223 */ /* 0x000fe40000000011 */
[-C--:B------:R-:W-:Y:S02]  /*0bf0*/  FFMA R36, R36, R51.reuse, R78 ;  /* 0x0000003324247223 */ /* 0x080fe4000000004e */
[----:B------:R-:W-:-:S02]  /*0c00*/  FFMA R37, R37, R51, R74 ;  /* 0x0000003325257223 */ /* 0x000fc4000000004a */
[----:B------:R-:W-:Y:S01]  /*0c10*/  FFMA R38, R38, R51, R67 ;  /* 0x0000003326267223 */ /* 0x000fe20000000043 */
[----:B------:R-:W0:Y:S01]  /*0c20*/  LDS.U.128 R40, [R87.X16+UR9+`(($___ZZ13MatrixMul_T_TiiiifPKfiS0_ifPfiE5smemA__60 + 0x200))] ;  /* 0x0000000957287984 */ /* 0x000e22000800dc00 */
[C---:B------:R-:W-:Y:S02]  /*0c30*/  FFMA R3, R44.reuse, R48, R3 ;  /* 0x000000302c037223 */ /* 0x040fe40000000003 */
[C---:B------:R-:W-:Y:S02]  /*0c40*/  FFMA R2, R44.reuse, R49, R2 ;  /* 0x000000312c027223 */ /* 0x040fe40000000002 */
[C---:B------:R-:W-:Y:S02]  /*0c50*/  FFMA R0, R44.reuse, R50, R0 ;  /* 0x000000322c007223 */ /* 0x040fe40000000000 */
[----:B------:R-:W-:Y:S01]  /*0c60*/  FFMA R44, R44, R51, R5 ;  /* 0x000000332c2c7223 */ /* 0x000fe20000000005 */
[----:B------:R-:W1:Y:S01]  /*0c70*/  LDS.U.128 R60, [R87.X16+UR9+`(($___ZZ13MatrixMul_T_TiiiifPKfiS0_ifPfiE5smemA__60 + 0x300))] ;  /* 0x00000009573c7984 */ /* 0x000e62000800dc00 */
[----:B------:R-:W-:-:S02]  /*0c80*/  FFMA R67, R45, R48, R4 ;  /* 0x000000302d437223 */ /* 0x000fc40000000004 */
[CC--:B------:R-:W-:Y:S02]  /*0c90*/  FFMA R74, R45.reuse, R49.reuse, R7 ;  /* 0x000000312d4a7223 */ /* 0x0c0fe40000000007 */
[----:B------:R-:W-:Y:S02]  /*0ca0*/  FFMA R78, R45, R50, R6 ;  /* 0x000000322d4e7223 */ /* 0x000fe40000000006 */
[C---:B------:R-:W-:Y:S01]  /*0cb0*/  FFMA R66, R39.reuse, R48, R66 ;  /* 0x0000003027427223 */ /* 0x040fe20000000042 */
[----:B------:R-:W2:Y:S01]  /*0cc0*/  LDS.U.128 R4, [R86.X16+UR9+`(($___ZZ13MatrixMul_T_TiiiifPKfiS0_ifPfiE5smemB__62 + 0x300))] ;  /* 0x0000000956047984 */ /* 0x000ea2000800dc00 */
[C---:B------:R-:W-:Y:S02]  /*0cd0*/  FFMA R53, R39.reuse, R49, R53 ;  /* 0x0000003127357223 */ /* 0x040fe40000000035 */
[C---:B------:R-:W-:Y:S02]  /*0ce0*/  FFMA R52, R39.reuse, R50, R52 ;  /* 0x0000003227347223 */ /* 0x040fe40000000034 */
[----:B------:R-:W-:-:S02]  /*0cf0*/  FFMA R19, R39, R51, R19 ;  /* 0x0000003327137223 */ /* 0x000fc40000000013 */
[C---:B------:R-:W-:Y:S02]  /*0d00*/  FFMA R121, R46.reuse, R48, R8 ;  /* 0x000000302e797223 */ /* 0x040fe40000000008 */
[C---:B------:R-:W-:Y:S02]  /*0d10*/  FFMA R122, R46.reuse, R49, R10 ;  /* 0x000000312e7a7223 */ /* 0x040fe4000000000a */
[C---:B------:R-:W-:Y:S02]  /*0d20*/  FFMA R123, R46.reuse, R50, R11 ;  /* 0x000000322e7b7223 */ /* 0x040fe4000000000b */
[-C--:B------:R-:W-:Y:S02]  /*0d30*/  FFMA R45, R45, R51.reuse, R9 ;  /* 0x000000332d2d7223 */ /* 0x080fe40000000009 */
[----:B------:R-:W-:Y:S01]  /*0d40*/  FFMA R46, R46, R51, R12 ;  /* 0x000000332e2e7223 */ /* 0x000fe2000000000c */
[----:B------:R-:W-:Y:S01]  /*0d50*/  LDS.U.128 R8, [R87.X16+UR9+`(($___ZZ13MatrixMul_T_TiiiifPKfiS0_ifPfiE5smemA__60 + 0x400))] ;  /* 0x0000000957087984 */ /* 0x000fe2000800dc00 */
[----:B------:R-:W-:-:S02]  /*0d60*/  FFMA R48, R47, R48, R13 ;  /* 0x000000302f307223 */ /* 0x000fc4000000000d */
[C---:B------:R-:W-:Y:S02]  /*0d70*/  FFMA R49, R47.reuse, R49, R14 ;  /* 0x000000312f317223 */ /* 0x040fe4000000000e */
[C---:B------:R-:W-:Y:S02]  /*0d80*/  FFMA R50, R47.reuse, R50, R15 ;  /* 0x000000322f327223 */ /* 0x040fe4000000000f */
[----:B------:R-:W-:Y:S01]  /*0d90*/  FFMA R16, R47, R51, R16 ;  /* 0x000000332f107223 */ /* 0x000fe20000000010 */
[----:B------:R-:W3:Y:S01]  /*0da0*/  LDS.U.128 R12, [R86.X16+UR9+`(($___ZZ13MatrixMul_T_TiiiifPKfiS0_ifPfiE5smemB__62 + 0x400))] ;  /* 0x00000009560c7984 */ /* 0x000ee2000800dc00 */
[-C--:B0-----:R-:W-:Y:S02]  /*0db0*/  FFMA R112, R40, R56.reuse, R112 ;  /* 0x0000003828707223 */ /* 0x081fe40000000070 */
[-C--:B------:R-:W-:Y:S02]  /*0dc0*/  FFMA R111, R41, R56.reuse, R111 ;  /* 0x00000038296f7223 */ /* 0x080fe4000000006f */
[----:B------:R-:W-:-:S02]  /*0dd0*/  FFMA R101, R42, R56, R101 ;  /* 0x000000382a657223 */ /* 0x000fc40000000065 */
[-C--:B------:R-:W-:Y:S02]  /*0de0*/  FFMA R95, R43, R56.reuse, R95 ;  /* 0x000000382b5f7223 */ /* 0x080fe4000000005f */
[-C--:B-1----:R-:W-:Y:S02]  /*0df0*/  FFMA R71, R60, R56.reuse, R71 ;  /* 0x000000383c477223 */ /* 0x082fe40000000047 */
[-C--:B------:R-:W-:Y:S02]  /*0e00*/  FFMA R113, R61, R56.reuse, R113 ;  /* 0x000000383d717223 */ /* 0x080fe40000000071 */
[-C--:B------:R-:W-:Y:S02]  /*0e10*/  FFMA R114, R62, R56.reuse, R114 ;  /* 0x000000383e727223 */ /* 0x080fe40000000072 */
[----:B------:R-:W-:Y:S02]  /*0e20*/  FFMA R64, R63, R56, R64 ;  /* 0x000000383f407223 */ /* 0x000fe40000000040 */
[----:B------:R-:W-:-:S02]  /*0e30*/  FFMA R109, R40, R57, R109 ;  /* 0x00000039286d7223 */ /* 0x000fc4000000006d */
[-C--:B------:R-:W-:Y:S02]  /*0e40*/  FFMA R105, R41, R57.reuse, R105 ;  /* 0x0000003929697223 */ /* 0x080fe40000000069 */
[-C--:B------:R-:W-:Y:S02]  /*0e50*/  FFMA R102, R42, R57.reuse, R102 ;  /* 0x000000392a667223 */ /* 0x080fe40000000066 */
[----:B------:R-:W-:Y:S02]  /*0e60*/  FFMA R94, R43, R57, R94 ;  /* 0x000000392b5e7223 */ /* 0x000fe4000000005e */
[-C--:B------:R-:W-:Y:S02]  /*0e70*/  FFMA R108, R40, R58.reuse, R108 ;  /* 0x0000003a286c7223 */ /* 0x080fe4000000006c */
[-C--:B------:R-:W-:Y:S02]  /*0e80*/  FFMA R106, R41, R58.reuse, R106 ;  /* 0x0000003a296a7223 */ /* 0x080fe4000000006a */
[----:B------:R-:W-:-:S02]  /*0e90*/  FFMA R103, R42, R58, R103 ;  /* 0x0000003a2a677223 */ /* 0x000fc40000000067 */
[----:B------:R-:W-:Y:S02]  /*0ea0*/  FFMA R93, R43, R58, R93 ;  /* 0x0000003a2b5d7223 */ /* 0x000fe4000000005d */
[-C--:B------:R-:W-:Y:S02]  /*0eb0*/  FFMA R110, R40, R59.reuse, R110 ;  /* 0x0000003b286e7223 */ /* 0x080fe4000000006e */
[-C--:B------:R-:W-:Y:S02]  /*0ec0*/  FFMA R107, R41, R59.reuse, R107 ;  /* 0x0000003b296b7223 */ /* 0x080fe4000000006b */
[-C--:B------:R-:W-:Y:S02]  /*0ed0*/  FFMA R104, R42, R59.reuse, R104 ;  /* 0x0000003b2a687223 */ /* 0x080fe40000000068 */
[----:B------:R-:W-:Y:S02]  /*0ee0*/  FFMA R92, R43, R59, R92 ;  /* 0x0000003b2b5c7223 */ /* 0x000fe4000000005c */
[----:B--2---:R-:W-:-:S02]  /*0ef0*/  FFMA R91, R40, R4, R91 ;  /* 0x00000004285b7223 */ /* 0x004fc4000000005b */
[C---:B------:R-:W-:Y:S02]  /*0f00*/  FFMA R79, R40.reuse, R5, R79 ;  /* 0x00000005284f7223 */ /* 0x040fe4000000004f */
[C---:B------:R-:W-:Y:S02]  /*0f10*/  FFMA R77, R40.reuse, R6, R77 ;  /* 0x00000006284d7223 */ /* 0x040fe4000000004d */
[----:B------:R-:W-:Y:S02]  /*0f20*/  FFMA R47, R40, R7, R36 ;  /* 0x00000007282f7223 */ /* 0x000fe40000000024 */
[C---:B------:R-:W-:Y:S02]  /*0f30*/  FFMA R76, R41.reuse, R4, R76 ;  /* 0x00000004294c7223 */ /* 0x040fe4000000004c */
[C---:B------:R-:W-:Y:S02]  /*0f40*/  FFMA R75, R41.reuse, R5, R75 ;  /* 0x00000005294b7223 */ /* 0x040fe4000000004b */
[----:B------:R-:W-:-:S02]  /*0f50*/  FFMA R73, R41, R6, R73 ;  /* 0x0000000629497223 */ /* 0x000fc40000000049 */
[----:B------:R-:W-:Y:S02]  /*0f60*/  FFMA R56, R41, R7, R37 ;  /* 0x0000000729387223 */ /* 0x000fe40000000025 */
[C---:B------:R-:W-:Y:S02]  /*0f70*/  FFMA R72, R42.reuse, R4, R72 ;  /* 0x000000042a487223 */ /* 0x040fe40000000048 */
[C---:B------:R-:W-:Y:S02]  /*0f80*/  FFMA R70, R42.reuse, R5, R70 ;  /* 0x000000052a467223 */ /* 0x040fe40000000046 */
[C---:B------:R-:W-:Y:S02]  /*0f90*/  FFMA R68, R42.reuse, R6, R68 ;  /* 0x000000062a447223 */ /* 0x040fe40000000044 */
[----:B------:R-:W-:Y:S02]  /*0fa0*/  FFMA R51, R42, R7, R38 ;  /* 0x000000072a337223 */ /* 0x000fe40000000026 */
[C---:B------:R-:W-:Y:S01]  /*0fb0*/  FFMA R66, R43.reuse, R4, R66 ;  /* 0x000000042b427223 */ /* 0x040fe20000000042 */
[----:B------:R-:W0:Y:S01]  /*0fc0*/  LDS.U.128 R36, [R87.X16+UR9+`(($___ZZ13MatrixMul_T_TiiiifPKfiS0_ifPfiE5smemA__60 + 0x500))] ;  /* 0x0000000957247984 */ /* 0x000e22000800dc00 */
[----:B------:R-:W-:-:S02]  /*0fd0*/  FFMA R53, R43, R5, R53 ;  /* 0x000000052b357223 */ /* 0x000fc40000000035 */
[C---:B------:R-:W-:Y:S02]  /*0fe0*/  FFMA R52, R43.reuse, R6, R52 ;  /* 0x000000062b347223 */ /* 0x040fe40000000034 */
[----:B------:R-:W-:Y:S02]  /*0ff0*/  FFMA R19, R43, R7, R19 ;  /* 0x000000072b137223 */ /* 0x000fe40000000013 */
[-C--:B------:R-:W-:Y:S01]  /*1000*/  FFMA R69, R60, R57.reuse, R69 ;  /* 0x000000393c457223 */ /* 0x080fe20000000045 */
[----:B------:R-:W1:Y:S01]  /*1010*/  LDS.U.128 R40, [R86.X16+UR9+`(($___ZZ13MatrixMul_T_TiiiifPKfiS0_ifPfiE5smemB__62 + 0x500))] ;  /* 0x0000000956287984 */ /* 0x000e62000800dc00 */
[-C--:B------:R-:W-:Y:S02]  /*1020*/  FFMA R115, R61, R57.reuse, R115 ;  /* 0x000000393d737223 */ /* 0x080fe40000000073 */
[-C--:B------:R-:W-:Y:S02]  /*1030*/  FFMA R116, R62, R57.reuse, R116 ;  /* 0x000000393e747223 */ /* 0x080fe40000000074 */
[----:B------:R-:W-:-:S02]  /*1040*/  FFMA R65, R63, R57, R65 ;  /* 0x000000393f417223 */ /* 0x000fc40000000041 */
[-C--:B------:R-:W-:Y:S02]  /*1050*/  FFMA R54, R60, R58.reuse, R54 ;  /* 0x0000003a3c367223 */ /* 0x080fe40000000036 */
[-C--:B------:R-:W-:Y:S02]  /*1060*/  FFMA R117, R61, R58.reuse, R117 ;  /* 0x0000003a3d757223 */ /* 0x080fe40000000075 */
[-C--:B------:R-:W-:Y:S02]  /*1070*/  FFMA R118, R62, R58.reuse, R118 ;  /* 0x0000003a3e767223 */ /* 0x080fe40000000076 */
[----:B------:R-:W-:Y:S02]  /*1080*/  FFMA R18, R63, R58, R18 ;  /* 0x0000003a3f127223 */ /* 0x000fe40000000012 */
[-C--:B------:R-:W-:Y:S02]  /*1090*/  FFMA R55, R60, R59.reuse, R55 ;  /* 0x0000003b3c377223 */ /* 0x080fe40000000037 */
[----:B------:R-:W-:-:S02]  /*10a0*/  FFMA R119, R61, R59, R119 ;  /* 0x0000003b3d777223 */ /* 0x000fc40000000077 */
[-C--:B------:R-:W-:Y:S02]  /*10b0*/  FFMA R120, R62, R59.reuse, R120 ;  /* 0x0000003b3e787223 */ /* 0x080fe40000000078 */
[----:B------:R-:W-:Y:S02]  /*10c0*/  FFMA R17, R63, R59, R17 ;  /* 0x0000003b3f117223 */ /* 0x000fe40000000011 */
[C---:B------:R-:W-:Y:S02]  /*10d0*/  FFMA R3, R60.reuse, R4, R3 ;  /* 0x000000043c037223 */ /* 0x040fe40000000003 */
[C---:B------:R-:W-:Y:S02]  /*10e0*/  FFMA R2, R60.reuse, R5, R2 ;  /* 0x000000053c027223 */ /* 0x040fe40000000002 */
[----:B------:R-:W-:Y:S02]  /*10f0*/  FFMA R0, R60, R6, R0 ;  /* 0x000000063c007223 */ /* 0x000fe40000000000 */
[----:B------:R-:W-:-:S02]  /*1100*/  FFMA R67, R61, R4, R67 ;  /* 0x000000043d437223 */ /* 0x000fc40000000043 */
[CC--:B------:R-:W-:Y:S02]  /*1110*/  FFMA R74, R61.reuse, R5.reuse, R74 ;  /* 0x000000053d4a7223 */ /* 0x0c0fe4000000004a */
[----:B------:R-:W-:Y:S02]  /*1120*/  FFMA R78, R61, R6, R78 ;  /* 0x000000063d4e7223 */ /* 0x000fe4000000004e */
[C---:B------:R-:W-:Y:S02]  /*1130*/  FFMA R121, R62.reuse, R4, R121 ;  /* 0x000000043e797223 */ /* 0x040fe40000000079 */
[C---:B------:R-:W-:Y:S02]  /*1140*/  FFMA R122, R62.reuse, R5, R122 ;  /* 0x000000053e7a7223 */ /* 0x040fe4000000007a */
[----:B------:R-:W-:Y:S02]  /*1150*/  FFMA R123, R62, R6, R123 ;  /* 0x000000063e7b7223 */ /* 0x000fe4000000007b */
[----:B------:R-:W-:-:S02]  /*1160*/  FFMA R60, R60, R7, R44 ;  /* 0x000000073c3c7223 */ /* 0x000fc4000000002c */
[-C--:B------:R-:W-:Y:S02]  /*1170*/  FFMA R61, R61, R7.reuse, R45 ;  /* 0x000000073d3d7223 */ /* 0x080fe4000000002d */
[----:B------:R-:W-:Y:S02]  /*1180*/  FFMA R62, R62, R7, R46 ;  /* 0x000000073e3e7223 */ /* 0x000fe4000000002e */
[C---:B------:R-:W-:Y:S02]  /*1190*/  FFMA R48, R63.reuse, R4, R48 ;  /* 0x000000043f307223 */ /* 0x040fe40000000030 */
[C---:B------:R-:W-:Y:S02]  /*11a0*/  FFMA R49, R63.reuse, R5, R49 ;  /* 0x000000053f317223 */ /* 0x040fe40000000031 */
[C---:B------:R-:W-:Y:S02]  /*11b0*/  FFMA R50, R63.reuse, R6, R50 ;  /* 0x000000063f327223 */ /* 0x040fe40000000032 */
[----:B------:R-:W-:-:S02]  /*11c0*/  FFMA R16, R63, R7, R16 ;  /* 0x000000073f107223 */ /* 0x000fc40000000010 */
[-C--:B---3--:R-:W-:Y:S01]  /*11d0*/  FFMA R112, R8, R12.reuse, R112 ;  /* 0x0000000c08707223 */ /* 0x088fe20000000070 */
[----:B------:R-:W-:Y:S01]  /*11e0*/  LDS.U.128 R4, [R87.X16+UR9+`(($___ZZ13MatrixMul_T_TiiiifPKfiS0_ifPfiE5smemA__60 + 0x600))] ;  /* 0x0000000957047984 */ /* 0x000fe2000800dc00 */
[-C--:B------:R-:W-:Y:S02]  /*11f0*/  FFMA R111, R9, R12.reuse, R111 ;  /* 0x0000000c096f7223 */ /* 0x080fe4000000006f */
[-C--:B------:R-:W-:Y:S02]  /*1200*/  FFMA R101, R10, R12.reuse, R101 ;  /* 0x0000000c0a657223 */ /* 0x080fe40000000065 */
[-C--:B------:R-:W-:Y:S02]  /*1210*/  FFMA R95, R11, R12.reuse, R95 ;  /* 0x0000000c0b5f7223 */ /* 0x080fe4000000005f */
[-C--:B0-----:R-:W-:Y:S02]  /*1220*/  FFMA R71, R36, R12.reuse, R71 ;  /* 0x0000000c24477223 */ /* 0x081fe40000000047 */
[----:B------:R-:W-:-:S02]  /*1230*/  FFMA R113, R37, R12, R113 ;  /* 0x0000000c25717223 */ /* 0x000fc40000000071 */
[-C--:B------:R-:W-:Y:S02]  /*1240*/  FFMA R114, R38, R12.reuse, R114 ;  /* 0x0000000c26727223 */ /* 0x080fe40000000072 */
[----:B------:R-:W-:Y:S02]  /*1250*/  FFMA R64, R39, R12, R64 ;  /* 0x0000000c27407223 */ /* 0x000fe40000000040 */
[-C--:B------:R-:W-:Y:S02]  /*1260*/  FFMA R109, R8, R13.reuse, R109 ;  /* 0x0000000d086d7223 */ /* 0x080fe4000000006d */
        /* <DEDUP_REMOVED lines=22> */
[----:B------:R-:W-:Y:S02]  /*13d0*/  FFMA R17, R39, R15, R17 ;  /* 0x0000000f27117223 */ /* 0x000fe40000000011 */
[CC--:B-1----:R-:W-:Y:S01]  /*13e0*/  FFMA R57, R8.reuse, R43.reuse, R47 ;  /* 0x0000002b08397223 */ /* 0x0c2fe2000000002f */
[----:B------:R-:W0:Y:S01]  /*13f0*/  LDS.U.128 R12, [R86.X16+UR9+`(($___ZZ13MatrixMul_T_TiiiifPKfiS0_ifPfiE5smemB__62 + 0x600))] ;  /* 0x00000009560c7984 */ /* 0x000e22000800dc00 */
[----:B------:R-:W-:Y:S02]  /*1400*/  FFMA R58, R9, R43, R56 ;  /* 0x0000002b093a7223 */ /* 0x000fe40000000038 */
[C---:B------:R-:W-:Y:S02]  /*1410*/  FFMA R91, R8.reuse, R40, R91 ;  /* 0x00000028085b7223 */ /* 0x040fe4000000005b */
[----:B------:R-:W-:-:S02]  /*1420*/  FFMA R79, R8, R41, R79 ;  /* 0x00000029084f7223 */ /* 0x000fc4000000004f */
[----:B------:R-:W-:Y:S01]  /*1430*/  FFMA R77, R8, R42, R77 ;  /* 0x0000002a084d7223 */ /* 0x000fe2000000004d */
[----:B------:R-:W1:Y:S01]  /*1440*/  LDS.U.128 R44, [R87.X16+UR9+`(($___ZZ13MatrixMul_T_TiiiifPKfiS0_ifPfiE5smemA__60 + 0x700))] ;  /* 0x00000009572c7984 */ /* 0x000e62000800dc00 */
[C---:B------:R-:W-:Y:S02]  /*1450*/  FFMA R76, R9.reuse, R40, R76 ;  /* 0x00000028094c7223 */ /* 0x040fe4000000004c */
[CC--:B------:R-:W-:Y:S02]  /*1460*/  FFMA R75, R9.reuse, R41.reuse, R75 ;  /* 0x00000029094b7223 */ /* 0x0c0fe4000000004b */
[----:B------:R-:W-:Y:S02]  /*1470*/  FFMA R73, R9, R42, R73 ;  /* 0x0000002a09497223 */ /* 0x000fe40000000049 */
[C---:B------:R-:W-:Y:S02]  /*1480*/  FFMA R72, R10.reuse, R40, R72 ;  /* 0x000000280a487223 */ /* 0x040fe40000000048 */
[----:B------:R-:W-:-:S02]  /*1490*/  FFMA R70, R10, R41, R70 ;  /* 0x000000290a467223 */ /* 0x000fc40000000046 */
[C---:B------:R-:W-:Y:S02]  /*14a0*/  FFMA R68, R10.reuse, R42, R68 ;  /* 0x0000002a0a447223 */ /* 0x040fe40000000044 */
[----:B------:R-:W-:Y:S02]  /*14b0*/  FFMA R51, R10, R43, R51 ;  /* 0x0000002b0a337223 */ /* 0x000fe40000000033 */
[C---:B------:R-:W-:Y:S02]  /*14c0*/  FFMA R66, R11.reuse, R40, R66 ;  /* 0x000000280b427223 */ /* 0x040fe40000000042 */
[C---:B------:R-:W-:Y:S02]  /*14d0*/  FFMA R53, R11.reuse, R41, R53 ;  /* 0x000000290b357223 */ /* 0x040fe40000000035 */
[C---:B------:R-:W-:Y:S02]  /*14e0*/  FFMA R52, R11.reuse, R42, R52 ;  /* 0x0000002a0b347223 */ /* 0x040fe40000000034 */
[----:B------:R-:W-:-:S02]  /*14f0*/  FFMA R56, R11, R43, R19 ;  /* 0x0000002b0b387223 */ /* 0x000fc40000000013 */
[----:B------:R-:W2:Y:S01]  /*1500*/  LDS.U.128 R8, [R86.X16+UR9+`(($___ZZ13MatrixMul_T_TiiiifPKfiS0_ifPfiE5smemB__62 + 0x700))] ;  /* 0x0000000956087984 */ /* 0x000ea2000800dc00 */
[CC--:B------:R-:W-:Y:S02]  /*1510*/  FFMA R3, R36.reuse, R40.reuse, R3 ;  /* 0x0000002824037223 */ /* 0x0c0fe40000000003 */
[C---:B------:R-:W-:Y:S02]  /*1520*/  FFMA R2, R36.reuse, R41, R2 ;  /* 0x0000002924027223 */ /* 0x040fe40000000002 */
[----:B------:R-:W-:Y:S02]  /*1530*/  FFMA R60, R36, R43, R60 ;  /* 0x0000002b243c7223 */ /* 0x000fe4000000003c */
[C---:B------:R-:W-:Y:S02]  /*1540*/  FFMA R67, R37.reuse, R40, R67 ;  /* 0x0000002825437223 */ /* 0x040fe40000000043 */
[C---:B------:R-:W-:Y:S02]  /*1550*/  FFMA R74, R37.reuse, R41, R74 ;  /* 0x00000029254a7223 */ /* 0x040fe4000000004a */
[----:B------:R-:W-:-:S02]  /*1560*/  FFMA R61, R37, R43, R61 ;  /* 0x0000002b253d7223 */ /* 0x000fc4000000003d */
[CC--:B------:R-:W-:Y:S02]  /*1570*/  FFMA R121, R38.reuse, R40.reuse, R121 ;  /* 0x0000002826797223 */ /* 0x0c0fe40000000079 */
[C---:B------:R-:W-:Y:S02]  /*1580*/  FFMA R122, R38.reuse, R41, R122 ;  /* 0x00000029267a7223 */ /* 0x040fe4000000007a */
[----:B------:R-:W-:Y:S02]  /*1590*/  FFMA R62, R38, R43, R62 ;  /* 0x0000002b263e7223 */ /* 0x000fe4000000003e */
[C---:B------:R-:W-:Y:S02]  /*15a0*/  FFMA R48, R39.reuse, R40, R48 ;  /* 0x0000002827307223 */ /* 0x040fe40000000030 */
[----:B------:R-:W-:Y:S02]  /*15b0*/  FFMA R49, R39, R41, R49 ;  /* 0x0000002927317223 */ /* 0x000fe40000000031 */
[----:B------:R-:W-:-:S02]  /*15c0*/  FFMA R0, R36, R42, R0 ;  /* 0x0000002a24007223 */ /* 0x000fc40000000000 */
[-C--:B------:R-:W-:Y:S02]  /*15d0*/  FFMA R78, R37, R42.reuse, R78 ;  /* 0x0000002a254e7223 */ /* 0x080fe4000000004e */
[-C--:B------:R-:W-:Y:S02]  /*15e0*/  FFMA R123, R38, R42.reuse, R123 ;  /* 0x0000002a267b7223 */ /* 0x080fe4000000007b */
[C---:B------:R-:W-:Y:S02]  /*15f0*/  FFMA R50, R39.reuse, R42, R50 ;  /* 0x0000002a27327223 */ /* 0x040fe40000000032 */
[----:B------:R-:W-:Y:S02]  /*1600*/  FFMA R43, R39, R43, R16 ;  /* 0x0000002b272b7223 */ /* 0x000fe40000000010 */
[-C--:B0-----:R-:W-:Y:S01]  /*1610*/  FFMA R112, R4, R12.reuse, R112 ;  /* 0x0000000c04707223 */ /* 0x081fe20000000070 */
[----:B------:R-:W-:Y:S01]  /*1620*/  LDS.U.128 R36, [R87.X16+UR9+`(($___ZZ13MatrixMul_T_TiiiifPKfiS0_ifPfiE5smemA__60 + 0x900))] ;  /* 0x0000000957247984 */ /* 0x000fe2000800dc00 */
[----:B------:R-:W-:-:S02]  /*1630*/  FFMA R111, R5, R12, R111 ;  /* 0x0000000c056f7223 */ /* 0x000fc4000000006f */
[-C--:B------:R-:W-:Y:S02]  /*1640*/  FFMA R101, R6, R12.reuse, R101 ;  /* 0x0000000c06657223 */ /* 0x080fe40000000065 */
[-C--:B------:R-:W-:Y:S02]  /*1650*/  FFMA R95, R7, R12.reuse, R95 ;  /* 0x0000000c075f7223 */ /* 0x080fe4000000005f */
[-C--:B-1----:R-:W-:Y:S02]  /*1660*/  FFMA R71, R44, R12.reuse, R71 ;  /* 0x0000000c2c477223 */ /* 0x082fe40000000047 */
        /* <DEDUP_REMOVED lines=27> */
[----:B------:R-:W-:Y:S01]  /*1820*/  LDS.U.128 R12, [R87.X16+UR9+`(($___ZZ13MatrixMul_T_TiiiifPKfiS0_ifPfiE5smemA__60 + 0x800))] ;  /* 0x00000009570c7984 */ /* 0x000fe2000800dc00 */
[C---:B--2---:R-:W-:Y:S02]  /*1830*/  FFMA R91, R4.reuse, R8, R91 ;  /* 0x00000008045b7223 */ /* 0x044fe4000000005b */
[C---:B------:R-:W-:Y:S02]  /*1840*/  FFMA R79, R4.reuse, R9, R79 ;  /* 0x00000009044f7223 */ /* 0x040fe4000000004f */
[C---:B------:R-:W-:Y:S02]  /*1850*/  FFMA R77, R4.reuse, R10, R77 ;  /* 0x0000000a044d7223 */ /* 0x040fe4000000004d */
[----:B------:R-:W-:Y:S01]  /*1860*/  FFMA R57, R4, R11, R57 ;  /* 0x0000000b04397223 */ /* 0x000fe20000000039 */
[----:B------:R-:W0:Y:S01]  /*1870*/  LDS.U.128 R16, [R86.X16+UR9+`(($___ZZ13MatrixMul_T_TiiiifPKfiS0_ifPfiE5smemB__62 + 0x800))] ;  /* 0x0000000956107984 */ /* 0x000e22000800dc00 */
        /* <DEDUP_REMOVED lines=8> */
[C---:B------:R-:W-:Y:S02]  /*1900*/  FFMA R66, R7.reuse, R8, R66 ;  /* 0x0000000807427223 */ /* 0x040fe40000000042 */
[C---:B------:R-:W-:Y:S02]  /*1910*/  FFMA R53, R7.reuse, R9, R53 ;  /* 0x0000000907357223 */ /* 0x040fe40000000035 */
[C---:B------:R-:W-:Y:S02]  /*1920*/  FFMA R52, R7.reuse, R10, R52 ;  /* 0x0000000a07347223 */ /* 0x040fe40000000034 */
[----:B------:R-:W-:Y:S02]  /*1930*/  FFMA R56, R7, R11, R56 ;  /* 0x0000000b07387223 */ /* 0x000fe40000000038 */
[----:B------:R-:W1:Y:S01]  /*1940*/  LDS.U.128 R4, [R86.X16+UR9+`(($___ZZ13MatrixMul_T_TiiiifPKfiS0_ifPfiE5smemB__62 + 0x900))] ;  /* 0x0000000956047984 */ /* 0x000e62000800dc00 */
        /* <DEDUP_REMOVED lines=9> */
[CC--:B------:R-:W-:Y:S02]  /*19e0*/  FFMA R49, R47.reuse, R9.reuse, R49 ;  /* 0x000000092f317223 */ /* 0x0c0fe40000000031 */
[----:B------:R-:W-:Y:S02]  /*19f0*/  FFMA R50, R47, R10, R50 ;  /* 0x0000000a2f327223 */ /* 0x000fe40000000032 */
[C---:B------:R-:W-:Y:S02]  /*1a00*/  FFMA R121, R46.reuse, R8, R121 ;  /* 0x000000082e797223 */ /* 0x040fe40000000079 */
[C---:B------:R-:W-:Y:S02]  /*1a10*/  FFMA R122, R46.reuse, R9, R122 ;  /* 0x000000092e7a7223 */ /* 0x040fe4000000007a */
[----:B------:R-:W-:-:S02]  /*1a20*/  FFMA R123, R46, R10, R123 ;  /* 0x0000000a2e7b7223 */ /* 0x000fc4000000007b */
[-C--:B------:R-:W-:Y:S02]  /*1a30*/  FFMA R62, R46, R11.reuse, R62 ;  /* 0x0000000b2e3e7223 */ /* 0x080fe4000000003e */
[----:B------:R-:W-:Y:S02]  /*1a40*/  FFMA R47, R47, R11, R43 ;  /* 0x0000000b2f2f7223 */ /* 0x000fe4000000002b */
[-C--:B0-----:R-:W-:Y:S01]  /*1a50*/  FFMA R112, R12, R16.reuse, R112 ;  /* 0x000000100c707223 */ /* 0x081fe20000000070 */
[----:B------:R-:W-:Y:S01]  /*1a60*/  LDS.U.128 R8, [R87.X16+UR9+`(($___ZZ13MatrixMul_T_TiiiifPKfiS0_ifPfiE5smemA__60 + 0xa00))] ;  /* 0x0000000957087984 */ /* 0x000fe2000800dc00 */
        /* <DEDUP_REMOVED lines=31> */
[----:B------:R-:W0:Y:S01]  /*1c60*/  LDS.U.128 R16, [R86.X16+UR9+`(($___ZZ13MatrixMul_T_TiiiifPKfiS0_ifPfiE5smemB__62 + 0xa00))] ;  /* 0x0000000956107984 */ /* 0x000e22000800dc00 */
[C---:B-1----:R-:W-:Y:S02]  /*1c70*/  FFMA R91, R12.reuse, R4, R91 ;  /* 0x000000040c5b7223 */ /* 0x042fe4000000005b */
[----:B------:R-:W-:-:S02]  /*1c80*/  FFMA R79, R12, R5, R79 ;  /* 0x000000050c4f7223 */ /* 0x000fc4000000004f */
[C---:B------:R-:W-:Y:S02]  /*1c90*/  FFMA R77, R12.reuse, R6, R77 ;  /* 0x000000060c4d7223 */ /* 0x040fe4000000004d */
[----:B------:R-:W-:Y:S01]  /*1ca0*/  FFMA R57, R12, R7, R57 ;  /* 0x000000070c397223 */ /* 0x000fe20000000039 */
[----:B------:R-:W1:Y:S01]  /*1cb0*/  LDS.U.128 R40, [R87.X16+UR9+`(($___ZZ13MatrixMul_T_TiiiifPKfiS0_ifPfiE5smemA__60 + 0xb00))] ;  /* 0x0000000957287984 */ /* 0x000e62000800dc00 */
        /* <DEDUP_REMOVED lines=8> */
[C---:B------:R-:W-:Y:S02]  /*1d40*/  FFMA R66, R15.reuse, R4, R66 ;  /* 0x000000040f427223 */ /* 0x040fe40000000042 */
[----:B------:R-:W-:-:S02]  /*1d50*/  FFMA R53, R15, R5, R53 ;  /* 0x000000050f357223 */ /* 0x000fc40000000035 */
[C---:B------:R-:W-:Y:S02]  /*1d60*/  FFMA R52, R15.reuse, R6, R52 ;  /* 0x000000060f347223 */ /* 0x040fe40000000034 */
[----:B------:R-:W-:Y:S02]  /*1d70*/  FFMA R56, R15, R7, R56 ;  /* 0x000000070f387223 */ /* 0x000fe40000000038 */
[----:B------:R-:W2:Y:S01]  /*1d80*/  LDS.U.128 R12, [R86.X16+UR9+`(($___ZZ13MatrixMul_T_TiiiifPKfiS0_ifPfiE5smemB__62 + 0xb00))] ;  /* 0x00000009560c7984 */ /* 0x000ea2000800dc00 */
        /* <DEDUP_REMOVED lines=16> */
[-C--:B0-----:R-:W-:Y:S01]  /*1e90*/  FFMA R112, R8, R16.reuse, R112 ;  /* 0x0000001008707223 */ /* 0x081fe20000000070 */
[----:B------:R-:W-:Y:S01]  /*1ea0*/  LDS.U.128 R4, [R87.X16+UR9+`(($___ZZ13MatrixMul_T_TiiiifPKfiS0_ifPfiE5smemA__60 + 0xc00))] ;  /* 0x0000000957047984 */ /* 0x000fe2000800dc00 */
[-C--:B------:R-:W-:Y:S02]  /*1eb0*/  FFMA R111, R9, R16.reuse, R111 ;  /* 0x00000010096f7223 */ /* 0x080fe4000000006f */
[-C--:B------:R-:W-:Y:S02]  /*1ec0*/  FFMA R101, R10, R16.reuse, R101 ;  /* 0x000000100a657223 */ /* 0x080fe40000000065 */
[-C--:B------:R-:W-:Y:S02]  /*1ed0*/  FFMA R95, R11, R16.reuse, R95 ;  /* 0x000000100b5f7223 */ /* 0x080fe4000000005f */
[-C--:B-1----:R-:W-:Y:S01]  /*1ee0*/  FFMA R71, R40, R16.reuse, R71 ;  /* 0x0000001028477223 */ /* 0x082fe20000000047 */
[----:B------:R-:W-:Y:S01]  /*1ef0*/  LDS.U.128 R36, [R87.X16+UR9+`(($___ZZ13MatrixMul_T_TiiiifPKfiS0_ifPfiE5smemA__60 + 0xd00))] ;  /* 0x0000000957247984 */ /* 0x000fe2000800dc00 */
        /* <DEDUP_REMOVED lines=27> */
[----:B------:R-:W0:Y:S01]  /*20b0*/  LDS.U.128 R16, [R86.X16+UR9+`(($___ZZ13MatrixMul_T_TiiiifPKfiS0_ifPfiE5smemB__62 + 0xc00))] ;  /* 0x0000000956107984 */ /* 0x000e22000800dc00 */
[C---:B--2---:R-:W-:Y:S02]  /*20c0*/  FFMA R91, R8.reuse, R12, R91 ;  /* 0x0000000c085b7223 */ /* 0x044fe4000000005b */
        /* <DEDUP_REMOVED lines=15> */
[----:B------:R-:W1:Y:S01]  /*21c0*/  LDS.U.128 R8, [R86.X16+UR9+`(($___ZZ13MatrixMul_T_TiiiifPKfiS0_ifPfiE5smemB__62 + 0xd00))] ;  /* 0x0000000956087984 */ /* 0x000e62000800dc00 */
        /* <DEDUP_REMOVED lines=16> */
[-C--:B0-----:R-:W-:Y:S01]  /*22d0*/  FFMA R112, R4, R16.reuse, R112 ;  /* 0x0000001004707223 */ /* 0x081fe20000000070 */
[----:B------:R-:W-:Y:S01]  /*22e0*/  LDS.U.128 R12, [R87.X16+UR9+`(($___ZZ13MatrixMul_T_TiiiifPKfiS0_ifPfiE5smemA__60 + 0xe00))] ;  /* 0x00000009570c7984 */ /* 0x000fe2000800dc00 */
[----:B------:R-:W-:-:S02]  /*22f0*/  FFMA R111, R5, R16, R111 ;  /* 0x00000010056f7223 */ /* 0x000fc4000000006f */
[-C--:B------:R-:W-:Y:S02]  /*2300*/  FFMA R101, R6, R16.reuse, R101 ;  /* 0x0000001006657223 */ /* 0x080fe40000000065 */
[-C--:B------:R-:W-:Y:S02]  /*2310*/  FFMA R95, R7, R16.reuse, R95 ;  /* 0x00000010075f7223 */ /* 0x080fe4000000005f */
[-C--:B------:R-:W-:Y:S01]  /*2320*/  FFMA R71, R36, R16.reuse, R71 ;  /* 0x0000001024477223 */ /* 0x080fe20000000047 */
[----:B------:R-:W-:Y:S01]  /*2330*/  LDS.U.128 R40, [R87.X16+UR9+`(($___ZZ13MatrixMul_T_TiiiifPKfiS0_ifPfiE5smemA__60 + 0xf00))] ;  /* 0x0000000957287984 */ /* 0x000fe2000800dc00 */
        /* <DEDUP_REMOVED lines=27> */
[----:B------:R-:W0:Y:S01]  /*24f0*/  LDS.U.128 R16, [R86.X16+UR9+`(($___ZZ13MatrixMul_T_TiiiifPKfiS0_ifPfiE5smemB__62 + 0xe00))] ;  /* 0x0000000956107984 */ /* 0x000e22000800dc00 */
[C---:B-1----:R-:W-:Y:S02]  /*2500*/  FFMA R91, R4.reuse, R8, R91 ;  /* 0x00000008045b7223 */ /* 0x042fe4000000005b */
        /* <DEDUP_REMOVED lines=32> */
[-C--:B0-----:R-:W-:Y:S01]  /*2710*/  FFMA R112, R12, R16.reuse, R112 ;  /* 0x000000100c707223 */ /* 0x081fe20000000070 */
[----:B------:R-:W-:Y:S01]  /*2720*/  LDS.U.128 R8, [R87.X16+UR9+`(($___ZZ13MatrixMul_T_TiiiifPKfiS0_ifPfiE5smemA__60 + 0x1000))] ;  /* 0x0000000957087984 */ /* 0x000fe2000800dc00 */
[-C--:B------:R-:W-:Y:S02]  /*2730*/  FFMA R111, R13, R16.reuse, R111 ;  /* 0x000000100d6f7223 */ /* 0x080fe4000000006f */
[-C--:B------:R-:W-:Y:S02]  /*2740*/  FFMA R101, R14, R16.reuse, R101 ;  /* 0x000000100e657223 */ /* 0x080fe40000000065 */
[----:B------:R-:W-:-:S02]  /*2750*/  FFMA R95, R15, R16, R95 ;  /* 0x000000100f5f7223 */ /* 0x000fc4000000005f */
[-C--:B------:R-:W-:Y:S01]  /*2760*/  FFMA R71, R40, R16.reuse, R71 ;  /* 0x0000001028477223 */ /* 0x080fe20000000047 */
[----:B------:R-:W-:Y:S01]  /*2770*/  LDS.U.128 R36, [R87.X16+UR9+`(($___ZZ13MatrixMul_T_TiiiifPKfiS0_ifPfiE5smemA__60 + 0x1100))] ;  /* 0x0000000957247984 */ /* 0x000fe2000800dc00 */
        /* <DEDUP_REMOVED lines=44> */
[----:B------:R-:W1:Y:S01]  /*2a40*/  LDS.U.128 R12, [R86.X16+UR9+`(($___ZZ13MatrixMul_T_TiiiifPKfiS0_ifPfiE5smemB__62 + 0x1100))] ;  /* 0x00000009560c7984 */ /* 0x000e62000800dc00 */
        /* <DEDUP_REMOVED lines=21> */
[-C--:B------:R-:W-:Y:S01]  /*2ba0*/  FFMA R71, R36, R16.reuse, R71 ;  /* 0x0000001024477223 */ /* 0x080fe20000000047 */
        /* <DEDUP_REMOVED lines=29> */
[C---:B-1----:R-:W-:Y:S02]  /*2d80*/  FFMA R91, R8.reuse, R12, R91 ;  /* 0x0000000c085b7223 */ /* 0x042fe4000000005b */
        /* <DEDUP_REMOVED lines=310> */
[----:B------:R-:W0:Y:S01]  /*40f0*/  LDS.U.128 R36, [R86.X16+UR9+`(($___ZZ13MatrixMul_T_TiiiifPKfiS0_ifPfiE5smemB__62 + 0x1c00))] ;  /* 0x0000000956247984 */ /* 0x000e22000800dc00 */
        /* <DEDUP_REMOVED lines=27> */
[----:B------:R-:W2:Y:S01]  /*42b0*/  LDS.U.128 R16, [R87.X16+UR9+`(($___ZZ13MatrixMul_T_TiiiifPKfiS0_ifPfiE5smemA__60 + 0x1d00))] ;  /* 0x0000000957107984 */ /* 0x000ea2000800dc00 */
        /* <DEDUP_REMOVED lines=38> */
[-C--:B--2---:R-:W-:Y:S02]  /*4520*/  FFMA R71, R16, R36.reuse, R71 ;  /* 0x0000002410477223 */ /* 0x084fe40000000047 */
        /* <DEDUP_REMOVED lines=11> */
[-C--:B------:R-:W-:Y:S01]  /*45e0*/  FFMA R108, R8, R38.reuse, R108 ;  /* 0x00000026086c7223 */ /* 0x080fe2000000006c */
[----:B------:R-:W0:Y:S01]  /*45f0*/  LDS.U.128 R64, [R86.X16+UR9+`(($___ZZ13MatrixMul_T_TiiiifPKfiS0_ifPfiE5smemB__62 + 0x1e00))] ;  /* 0x0000000956407984 */ /* 0x000e22000800dc00 */
        /* <DEDUP_REMOVED lines=15> */
[----:B------:R-:W2:Y:S01]  /*46f0*/  LDS.U.128 R36, [R87.X16+UR9+`(($___ZZ13MatrixMul_T_TiiiifPKfiS0_ifPfiE5smemA__60 + 0x1f00))] ;  /* 0x0000000957247984 */ /* 0x000ea2000800dc00 */
[-C--:B-1----:R-:W-:Y:S02]  /*4700*/  FFMA R124, R17, R12.reuse, R40 ;  /* 0x0000000c117c7223 */ /* 0x082fe40000000028 */
[C---:B------:R-:W-:Y:S02]  /*4710*/  FFMA R91, R8.reuse, R12, R91 ;  /* 0x0000000c085b7223 */ /* 0x040fe4000000005b */
[C---:B------:R-:W-:Y:S02]  /*4720*/  FFMA R79, R8.reuse, R13, R79 ;  /* 0x0000000d084f7223 */ /* 0x040fe4000000004f */
[----:B------:R-:W-:Y:S01]  /*4730*/  FFMA R77, R8, R14, R77 ;  /* 0x0000000e084d7223 */ /* 0x000fe2000000004d */
[----:B------:R-:W1:Y:S01]  /*4740*/  LDS.U.128 R40, [R86.X16+UR9+`(($___ZZ13MatrixMul_T_TiiiifPKfiS0_ifPfiE5smemB__62 + 0x1f00))] ;  /* 0x0000000956287984 */ /* 0x000e62000800dc00 */
[----:B------:R-:W-:-:S02]  /*4750*/  FFMA R46, R11, R12, R46 ;  /* 0x0000000c0b2e7223 */ /* 0x000fc4000000002e */
[C---:B------:R-:W-:Y:S02]  /*4760*/  FFMA R53, R11.reuse, R13, R53 ;  /* 0x0000000d0b357223 */ /* 0x040fe40000000035 */
[----:B------:R-:W-:Y:S02]  /*4770*/  FFMA R52, R11, R14, R52 ;  /* 0x0000000e0b347223 */ /* 0x000fe40000000034 */
[----:B------:R-:W-:Y:S02]  /*4780*/  FFMA R8, R8, R15, R57 ;  /* 0x0000000f08087223 */ /* 0x000fe40000000039 */
[C---:B------:R-:W-:Y:S02]  /*4790*/  FFMA R76, R9.reuse, R12, R76 ;  /* 0x0000000c094c7223 */ /* 0x040fe4000000004c */
[C---:B------:R-:W-:Y:S02]  /*47a0*/  FFMA R75, R9.reuse, R13, R75 ;  /* 0x0000000d094b7223 */ /* 0x040fe4000000004b */
[----:B------:R-:W-:-:S02]  /*47b0*/  FFMA R73, R9, R14, R73 ;  /* 0x0000000e09497223 */ /* 0x000fc40000000049 */
[C---:B------:R-:W-:Y:S02]  /*47c0*/  FFMA R72, R10.reuse, R12, R72 ;  /* 0x0000000c0a487223 */ /* 0x040fe40000000048 */
[C---:B------:R-:W-:Y:S02]  /*47d0*/  FFMA R70, R10.reuse, R13, R70 ;  /* 0x0000000d0a467223 */ /* 0x040fe40000000046 */
[C---:B------:R-:W-:Y:S02]  /*47e0*/  FFMA R68, R10.reuse, R14, R68 ;  /* 0x0000000e0a447223 */ /* 0x040fe40000000044 */
[-C--:B------:R-:W-:Y:S02]  /*47f0*/  FFMA R51, R10, R15.reuse, R51 ;  /* 0x0000000f0a337223 */ /* 0x080fe40000000033 */
[----:B------:R-:W-:Y:S02]  /*4800*/  FFMA R11, R11, R15, R56 ;  /* 0x0000000f0b0b7223 */ /* 0x000fe40000000038 */
[----:B------:R-:W-:-:S02]  /*4810*/  FFMA R3, R16, R12, R3 ;  /* 0x0000000c10037223 */ /* 0x000fc40000000003 */
[C---:B------:R-:W-:Y:S02]  /*4820*/  FFMA R2, R16.reuse, R13, R2 ;  /* 0x0000000d10027223 */ /* 0x040fe40000000002 */
[C---:B------:R-:W-:Y:S02]  /*4830*/  FFMA R0, R16.reuse, R14, R0 ;  /* 0x0000000e10007223 */ /* 0x040fe40000000000 */
[-C--:B------:R-:W-:Y:S02]  /*4840*/  FFMA R125, R16, R15.reuse, R60 ;  /* 0x0000000f107d7223 */ /* 0x080fe4000000003c */
[-C--:B------:R-:W-:Y:S02]  /*4850*/  FFMA R126, R17, R15.reuse, R61 ;  /* 0x0000000f117e7223 */ /* 0x080fe4000000003d */
[----:B------:R-:W-:Y:S02]  /*4860*/  FFMA R9, R9, R15, R58 ;  /* 0x0000000f09097223 */ /* 0x000fe4000000003a */
[----:B------:R-:W-:-:S02]  /*4870*/  FFMA R16, R17, R13, R74 ;  /* 0x0000000d11107223 */ /* 0x000fc4000000004a */
[----:B------:R-:W-:Y:S02]  /*4880*/  FFMA R10, R17, R14, R78 ;  /* 0x0000000e110a7223 */ /* 0x000fe4000000004e */
[-C--:B0-----:R-:W-:Y:S02]  /*4890*/  FFMA R112, R4, R64.reuse, R112 ;  /* 0x0000004004707223 */ /* 0x081fe40000000070 */
[-C--:B------:R-:W-:Y:S02]  /*48a0*/  FFMA R111, R5, R64.reuse, R111 ;  /* 0x00000040056f7223 */ /* 0x080fe4000000006f */
[-C--:B------:R-:W-:Y:S02]  /*48b0*/  FFMA R101, R6, R64.reuse, R101 ;  /* 0x0000004006657223 */ /* 0x080fe40000000065 */
[-C--:B------:R-:W-:Y:S02]  /*48c0*/  FFMA R95, R7, R64.reuse, R95 ;  /* 0x00000040075f7223 */ /* 0x080fe4000000005f */
[----:B--2---:R-:W-:-:S02]  /*48d0*/  FFMA R71, R36, R64, R71 ;  /* 0x0000004024477223 */ /* 0x004fc40000000047 */
        /* <DEDUP_REMOVED lines=26> */
[----:B------:R-:W-:Y:S02]  /*4a80*/  FFMA R18, R39, R66, R44 ;  /* 0x0000004227127223 */ /* 0x000fe4000000002c */
        /* <DEDUP_REMOVED lines=8> */
[----:B-1----:R-:W-:-:S02]  /*4b10*/  FFMA R72, R6, R40, R72 ;  /* 0x0000002806487223 */ /* 0x002fc40000000048 */
        /* <DEDUP_REMOVED lines=12> */
[C---:B------:R-:W-:Y:S02]  /*4be0*/  FFMA R75, R5.reuse, R41, R75 ;  /* 0x00000029054b7223 */ /* 0x040fe4000000004b */
[CC--:B------:R-:W-:Y:S02]  /*4bf0*/  FFMA R73, R5.reuse, R42.reuse, R73 ;  /* 0x0000002a05497223 */ /* 0x0c0fe40000000049 */
[----:B------:R-:W-:Y:S02]  /*4c00*/  FFMA R74, R5, R43, R9 ;  /* 0x0000002b054a7223 */ /* 0x000fe40000000009 */
[C---:B------:R-:W-:Y:S02]  /*4c10*/  FFMA R7, R37.reuse, R41, R16 ;  /* 0x0000002925077223 */ /* 0x040fe40000000010 */
[----:B------:R-:W-:Y:S02]  /*4c20*/  FFMA R6, R37, R42, R10 ;  /* 0x0000002a25067223 */ /* 0x000fe4000000000a */
[----:B------:R-:W-:-:S02]  /*4c30*/  FFMA R3, R36, R40, R3 ;  /* 0x0000002824037223 */ /* 0x000fc40000000003 */
[C---:B------:R-:W-:Y:S02]  /*4c40*/  FFMA R2, R36.reuse, R41, R2 ;  /* 0x0000002924027223 */ /* 0x040fe40000000002 */
[C---:B------:R-:W-:Y:S02]  /*4c50*/  FFMA R0, R36.reuse, R42, R0 ;  /* 0x0000002a24007223 */ /* 0x040fe40000000000 */
[-C--:B------:R-:W-:Y:S02]  /*4c60*/  FFMA R5, R36, R43.reuse, R125 ;  /* 0x0000002b24057223 */ /* 0x080fe4000000007d */
[CC--:B------:R-:W-:Y:S02]  /*4c70*/  FFMA R4, R37.reuse, R40.reuse, R124 ;  /* 0x0000002825047223 */ /* 0x0c0fe4000000007c */
[----:B------:R-:W-:Y:S02]  /*4c80*/  FFMA R9, R37, R43, R126 ;  /* 0x0000002b25097223 */ /* 0x000fe4000000007e */
[----:B------:R-:W-:-:S02]  /*4c90*/  FFMA R8, R38, R40, R121 ;  /* 0x0000002826087223 */ /* 0x000fc40000000079 */
[C---:B------:R-:W-:Y:S02]  /*4ca0*/  FFMA R10, R38.reuse, R41, R122 ;  /* 0x00000029260a7223 */ /* 0x040fe4000000007a */
[C---:B------:R-:W-:Y:S02]  /*4cb0*/  FFMA R11, R38.reuse, R42, R123 ;  /* 0x0000002a260b7223 */ /* 0x040fe4000000007b */
[----:B------:R-:W-:Y:S02]  /*4cc0*/  FFMA R12, R38, R43, R127 ;  /* 0x0000002b260c7223 */ /* 0x000fe4000000007f */
[C---:B------:R-:W-:Y:S02]  /*4cd0*/  FFMA R13, R39.reuse, R40, R48 ;  /* 0x00000028270d7223 */ /* 0x040fe40000000030 */
[C---:B------:R-:W-:Y:S02]  /*4ce0*/  FFMA R14, R39.reuse, R41, R49 ;  /* 0x00000029270e7223 */ /* 0x040fe40000000031 */
[----:B------:R-:W-:-:S02]  /*4cf0*/  FFMA R15, R39, R42, R50 ;  /* 0x0000002a270f7223 */ /* 0x000fc40000000032 */
[----:B------:R-:W-:Y:S01]  /*4d00*/  FFMA R16, R39, R43, R47 ;  /* 0x0000002b27107223 */ /* 0x000fe2000000002f */
[----:B------:R-:W-:Y:S05]  /*4d10*/  @P0 BRA `(.L_x_1) ;  /* 0x0000010000000947 */ /* 0x000fea0003800000 */
[----:B------:R-:W-:Y:S01]  /*4d20*/  MOV R37, UR6 ;  /* 0x0000000600257c02 */ /* 0x000fe20008000f00 */
[----:B------:R-:W-:-:S03]  /*4d30*/  UMOV UR6, UR7 ;  /* 0x0000000700067c82 */ /* 0x000fc60008000000 */
[C---:B------:R-:W-:Y:S02]  /*4d40*/  LEA R36, R37.reuse, R99, 0xd ;  /* 0x0000006325247211 */ /* 0x040fe400078e68ff */
[----:B------:R-:W-:-:S04]  /*4d50*/  LEA R37, R37, R100, 0x4 ;  /* 0x0000006425257211 */ /* 0x000fc800078e20ff */
[----:B------:R-:W-:Y:S02]  /*4d60*/  LEA R37, R37, R98, 0x9 ;  /* 0x0000006225257211 */ /* 0x000fe400078e48ff */
[----:B-----5:R-:W-:Y:S04]  /*4d70*/  STS [R36+`($___ZZ13MatrixMul_T_TiiiifPKfiS0_ifPfiE5smemA__60)], R32 ;  /* 0x0000002024007388 */ /* 0x020fe80000000800 */
[----:B------:R-:W-:Y:S04]  /*4d80*/  STS [R36+`(($___ZZ13MatrixMul_T_TiiiifPKfiS0_ifPfiE5smemA__60 + 0x200))], R33 ;  /* 0x0000002124007388 */ /* 0x000fe80000000800 */
[----:B------:R-:W-:Y:S04]  /*4d90*/  STS [R36+`(($___ZZ13MatrixMul_T_TiiiifPKfiS0_ifPfiE5smemA__60 + 0x400))], R34 ;  /* 0x0000002224007388 */ /* 0x000fe80000000800 */
[----:B------:R-:W-:Y:S04]  /*4da0*/  STS [R36+`(($___ZZ13MatrixMul_T_TiiiifPKfiS0_ifPfiE5smemA__60 + 0x600))], R35 ;  /* 0x0000002324007388 */ /* 0x000fe80000000800 */
[----:B------:R-:W-:Y:S04]  /*4db0*/  STS [R36+`(($___ZZ13MatrixMul_T_TiiiifPKfiS0_ifPfiE5smemA__60 + 0x100))], R28 ;  /* 0x0000001c24007388 */ /* 0x000fe80000000800 */
[----:B------:R-:W-:Y:S04]  /*4dc0*/  STS [R36+`(($___ZZ13MatrixMul_T_TiiiifPKfiS0_ifPfiE5smemA__60 + 0x300))], R29 ;  /* 0x0000001d24007388 */ /* 0x000fe80000000800 */
[----:B------:R-:W-:Y:S04]  /*4dd0*/  STS [R36+`(($___ZZ13MatrixMul_T_TiiiifPKfiS0_ifPfiE5smemA__60 + 0x500))], R30 ;  /* 0x0000001e24007388 */ /* 0x000fe80000000800 */
[----:B------:R-:W-:Y:S04]  /*4de0*/  STS [R36+`(($___ZZ13MatrixMul_T_TiiiifPKfiS0_ifPfiE5smemA__60 + 0x700))], R31 ;  /* 0x0000001f24007388 */ /* 0x000fe80000000800 */
[----:B------:R-:W-:Y:S04]  /*4df0*/  STS.128 [R37+`($___ZZ13MatrixMul_T_TiiiifPKfiS0_ifPfiE5smemB__62)], R24 ;  /* 0x0000001825007388 */ /* 0x000fe80000000c00 */
[----:B------:R-:W-:Y:S04]  /*4e00*/  STS.128 [R37+`(($___ZZ13MatrixMul_T_TiiiifPKfiS0_ifPfiE5smemB__62 + 0x1000))], R20 ;  /* 0x0000001425007388 */ /* 0x000fe80000000c00 */
[----:B------:R-:W-:Y:S05]  /*4e10*/  BAR.SYNC 0x0 ;  /* 0x0000000000007b1d */ /* 0x000fea0000000000 */
.L_x_1:
[----:B------:R-:W-:Y:S01]  /*4e20*/  UIADD3 UR8, UR8, 0x10, URZ ;  /* 0x0000001008087890 */ /* 0x000fe2000fffe03f */
[----:B------:R-:W-:Y:S01]  /*4e30*/  IADD3 R97, R96, R97, RZ ;  /* 0x0000006160617210 */ /* 0x000fe20007ffe0ff */
[----:B------:R-:W-:Y:S05]  /*4e40*/  @!P1 BRA `(.L_x_2) ;  /* 0xffffb8e000009947 */ /* 0x000fea000383ffff */
[----:B-----5:R-:W0:Y:S01]  /*4e50*/  S2R R20, SR_CTAID.Y ;  /* 0x0000000000147919 */ /* 0x020e220000002600 */
[----:B------:R-:W-:Y:S01]  /*4e60*/  LEA R86, P0, R86, UR5, 0x2 ;  /* 0x0000000556567c11 */ /* 0x000fe2000f8010ff */
[----:B------:R-:W-:Y:S01]  /*4e70*/  FMUL R50, R52, c[0x0][0x170] ;  /* 0x00005c0034327a20 */ /* 0x000fe20000400000 */
[----:B------:R-:W-:Y:S01]  /*4e80*/  MOV R85, c[0x0][0x1a0] ;  /* 0x0000680000557a02 */ /* 0x000fe20000000f00 */
[----:B------:R-:W-:Y:S01]  /*4e90*/  FMUL R52, R71, c[0x0][0x170] ;  /* 0x00005c0047347a20 */ /* 0x000fe20000400000 */
[----:B------:R-:W-:Y:S01]  /*4ea0*/  IADD3.X R24, RZ, RZ, RZ, P0, !PT ;  /* 0x000000ffff187210 */ /* 0x000fe200007fe4ff */
[----:B------:R-:W-:-:S02]  /*4eb0*/  FMUL R71, R5, c[0x0][0x170] ;  /* 0x00005c0005477a20 */ /* 0x000fc40000400000 */
[----:B------:R-:W-:Y:S02]  /*4ec0*/  FMUL R5, R7, c[0x0][0x170] ;  /* 0x00005c0007057a20 */ /* 0x000fe40000400000 */
[----:B------:R-:W-:Y:S02]  /*4ed0*/  FMUL R7, R9, c[0x0][0x170] ;  /* 0x00005c0009077a20 */ /* 0x000fe40000400000 */
[----:B------:R-:W-:Y:S02]  /*4ee0*/  FMUL R9, R10, c[0x0][0x170] ;  /* 0x00005c000a097a20 */ /* 0x000fe40000400000 */
[----:B------:R-:W-:Y:S01]  /*4ef0*/  FMUL R38, R77, c[0x0][0x170] ;  /* 0x00005c004d267a20 */ /* 0x000fe20000400000 */
[----:B------:R-:W-:Y:S01]  /*4f00*/  LEA R77, R85, R85, 0x1 ;  /* 0x00000055554d7211 */ /* 0x000fe200078e08ff */
[----:B------:R-:W-:Y:S01]  /*4f10*/  FMUL R41, R75, c[0x0][0x170] ;  /* 0x00005c004b297a20 */ /* 0x000fe20000400000 */
[----:B------:R-:W-:Y:S01]  /*4f20*/  SHF.L.U32 R75, R85, 0x1, RZ ;  /* 0x00000001554b7819 */ /* 0x000fe200000006ff */
[----:B------:R-:W-:-:S02]  /*4f30*/  FMUL R10, R11, c[0x0][0x170] ;  /* 0x00005c000b0a7a20 */ /* 0x000fc40000400000 */
[----:B------:R-:W-:Y:S02]  /*4f40*/  FMUL R11, R12, c[0x0][0x170] ;  /* 0x00005c000c0b7a20 */ /* 0x000fe40000400000 */
[----:B------:R-:W-:Y:S01]  /*4f50*/  FMUL R12, R13, c[0x0][0x170] ;  /* 0x00005c000d0c7a20 */ /* 0x000fe20000400000 */
[----:B0-----:R-:W-:Y:S01]  /*4f60*/  LEA R20, R20, R87, 0x5 ;  /* 0x0000005714147211 */ /* 0x001fe200078e28ff */
[----:B------:R-:W-:Y:S02]  /*4f70*/  FMUL R49, R53, c[0x0][0x170] ;  /* 0x00005c0035317a20 */ /* 0x000fe40000400000 */
[----:B------:R-:W-:Y:S01]  /*4f80*/  FMUL R13, R14, c[0x0][0x170] ;  /* 0x00005c000e0d7a20 */ /* 0x000fe20000400000 */
[----:B------:R-:W-:Y:S01]  /*4f90*/  SHF.L.U32 R20, R20, 0x2, RZ ;  /* 0x0000000214147819 */ /* 0x000fe200000006ff */
[----:B------:R-:W-:Y:S02]  /*4fa0*/  FMUL R46, R68, c[0x0][0x170] ;  /* 0x00005c00442e7a20 */ /* 0x000fe40000400000 */
[----:B------:R-:W-:-:S02]  /*4fb0*/  FMUL R47, R67, c[0x0][0x170] ;  /* 0x00005c00432f7a20 */ /* 0x000fc40000400000 */
[----:B------:R-:W-:Y:S02]  /*4fc0*/  IMAD R20, R20, c[0x0][0x1a0], RZ ;  /* 0x0000680014147a24 */ /* 0x000fe400078e02ff */
[----:B------:R-:W-:Y:S02]  /*4fd0*/  FMUL R53, R69, c[0x0][0x170] ;  /* 0x00005c0045357a20 */ /* 0x000fe40000400000 */
[----:B------:R-:W-:Y:S01]  /*4fe0*/  FMUL R14, R15, c[0x0][0x170] ;  /* 0x00005c000f0e7a20 */ /* 0x000fe20000400000 */
[----:B------:R-:W-:Y:S01]  /*4ff0*/  IADD3 R22, P0, R20, R86, RZ ;  /* 0x0000005614167210 */ /* 0x000fe20007f1e0ff */
[----:B------:R-:W-:Y:S01]  /*5000*/  FMUL R48, R66, c[0x0][0x170] ;  /* 0x00005c0042307a20 */ /* 0x000fe20000400000 */
[----:B------:R-:W-:Y:S01]  /*5010*/  LEA R21, R85, R20, 0x6 ;  /* 0x0000001455157211 */ /* 0x000fe200078e30ff */
[----:B------:R-:W-:Y:S01]  /*5020*/  FMUL R67, R17, c[0x0][0x170] ;  /* 0x00005c0011437a20 */ /* 0x000fe20000400000 */
[----:B------:R-:W-:Y:S01]  /*5030*/  IADD3.X R23, RZ, R24, RZ, P0, !PT ;  /* 0x00000018ff177210 */ /* 0x000fe200007fe4ff */
[----:B------:R-:W-:Y:S01]  /*5040*/  FMUL R68, R3, c[0x0][0x170] ;  /* 0x00005c0003447a20 */ /* 0x000fe20000400000 */
[----:B------:R-:W-:Y:S01]  /*5050*/  LEA R82, P0, R22, c[0x0][0x198], 0x2 ;  /* 0x0000660016527a11 */ /* 0x000fe200078010ff */
[----:B------:R-:W-:Y:S01]  /*5060*/  FMUL R69, R2, c[0x0][0x170] ;  /* 0x00005c0002457a20 */ /* 0x000fe20000400000 */
[----:B------:R-:W-:Y:S01]  /*5070*/  IADD3 R21, P1, R21, R86, RZ ;  /* 0x0000005615157210 */ /* 0x000fe20007f3e0ff */
[----:B------:R-:W-:Y:S01]  /*5080*/  FMUL R15, R16, c[0x0][0x170] ;  /* 0x00005c00100f7a20 */ /* 0x000fe20000400000 */
[----:B------:R-:W-:Y:S01]  /*5090*/  LEA.HI.X R83, R22, c[0x0][0x19c], R23, 0x2, P0 ;  /* 0x0000670016537a11 */ /* 0x000fe200000f1417 */
[----:B------:R-:W-:Y:S01]  /*50a0*/  FMUL R40, R76, c[0x0][0x170] ;  /* 0x00005c004c287a20 */ /* 0x000fe20000400000 */
[----:B------:R-:W-:Y:S01]  /*50b0*/  FSETP.NEU.AND P0, PT, RZ, c[0x0][0x194], PT ;  /* 0x00006500ff007a0b */ /* 0x000fe20003f0d000 */
[----:B------:R-:W-:Y:S01]  /*50c0*/  FMUL R42, R73, c[0x0][0x170] ;  /* 0x00005c00492a7a20 */ /* 0x000fe20000400000 */
[----:B------:R-:W-:Y:S01]  /*50d0*/  IADD3.X R20, RZ, R24, RZ, P1, !PT ;  /* 0x00000018ff147210 */ /* 0x000fe20000ffe4ff */
[----:B------:R-:W-:Y:S01]  /*50e0*/  FMUL R43, R74, c[0x0][0x170] ;  /* 0x00005c004a2b7a20 */ /* 0x000fe20000400000 */
[----:B------:R-:W-:Y:S01]  /*50f0*/  LEA R80, P1, R21, c[0x0][0x198], 0x2 ;  /* 0x0000660015507a11 */ /* 0x000fe200078210ff */
[----:B------:R-:W-:-:S02]  /*5100*/  FMUL R44, R72, c[0x0][0x170] ;  /* 0x00005c00482c7a20 */ /* 0x000fc40000400000 */
[----:B------:R-:W-:Y:S01]  /*5110*/  FMUL R45, R70, c[0x0][0x170] ;  /* 0x00005c00462d7a20 */ /* 0x000fe20000400000 */
[----:B------:R-:W-:Y:S01]  /*5120*/  LEA.HI.X R81, R21, c[0x0][0x19c], R20, 0x2, P1 ;  /* 0x0000670015517a11 */ /* 0x000fe200008f1414 */
[----:B------:R-:W-:Y:S02]  /*5130*/  FMUL R51, R19, c[0x0][0x170] ;  /* 0x00005c0013337a20 */ /* 0x000fe40000400000 */
[----:B------:R-:W-:Y:S02]  /*5140*/  FMUL R66, R18, c[0x0][0x170] ;  /* 0x00005c0012427a20 */ /* 0x000fe40000400000 */
[----:B------:R-:W-:-:S04]  /*5150*/  IMAD.WIDE R16, R75, 0x4, R82 ;  /* 0x000000044b107825 */ /* 0x000fc800078e0252 */
[----:B------:R-:W-:-:S04]  /*5160*/  IMAD.WIDE R2, R77, 0x4, R82 ;  /* 0x000000044d027825 */ /* 0x000fc800078e0252 */
[----:B------:R-:W-:Y:S02]  /*5170*/  FMUL R20, R112, c[0x0][0x170] ;  /* 0x00005c0070147a20 */ /* 0x000fe40000400000 */
[----:B------:R-:W-:Y:S02]  /*5180*/  FMUL R21, R109, c[0x0][0x170] ;  /* 0x00005c006d157a20 */ /* 0x000fe40000400000 */
[----:B------:R-:W-:Y:S02]  /*5190*/  FMUL R22, R108, c[0x0][0x170] ;  /* 0x00005c006c167a20 */ /* 0x000fe40000400000 */
[----:B------:R-:W-:Y:S02]  /*51a0*/  FMUL R23, R110, c[0x0][0x170] ;  /* 0x00005c006e177a20 */ /* 0x000fe40000400000 */
[----:B------:R-:W-:Y:S02]  /*51b0*/  FMUL R24, R111, c[0x0][0x170] ;  /* 0x00005c006f187a20 */ /* 0x000fe40000400000 */
[----:B------:R-:W-:-:S02]  /*51c0*/  FMUL R25, R105, c[0x0][0x170] ;  /* 0x00005c0069197a20 */ /* 0x000fc40000400000 */
        /* <DEDUP_REMOVED lines=29> */
[----:B------:R-:W-:-:S04]  /*53a0*/  IMAD.WIDE R18, R85, 0x4, R82 ;  /* 0x0000000455127825 */ /* 0x000fc800078e0252 */
[----:B------:R-:W-:-:S04]  /*53b0*/  IMAD.WIDE R72, R85, 0x4, R80 ;  /* 0x0000000455487825 */ /* 0x000fc800078e0250 */
[----:B------:R-:W-:-:S04]  /*53c0*/  IMAD.WIDE R74, R75, 0x4, R80 ;  /* 0x000000044b4a7825 */ /* 0x000fc800078e0250 */
[----:B------:R-:W-:Y:S01]  /*53d0*/  IMAD.WIDE R76, R77, 0x4, R80 ;  /* 0x000000044d4c7825 */ /* 0x000fe200078e0250 */
[----:B------:R-:W-:Y:S05]  /*53e0*/  @!P0 BRA `(.L_x_3) ;  /* 0x0000061000008947 */ /* 0x000fea0003800000 */
[----:B------:R-:W2:Y:S02]  /*53f0*/  LDG.E.128.SYS R84, [R82] ;  /* 0x0000000052547381 */ /* 0x000ea400001eed00 */
[----:B--2---:R-:W-:Y:S02]  /*5400*/  FFMA R87, R87, c[0x0][0x194], R23 ;  /* 0x0000650057577a23 */ /* 0x004fe40000000017 */
[----:B------:R-:W-:Y:S02]  /*5410*/  FFMA R86, R86, c[0x0][0x194], R22 ;  /* 0x0000650056567a23 */ /* 0x000fe40000000016 */
[----:B------:R-:W-:Y:S02]  /*5420*/  FFMA R85, R85, c[0x0][0x194], R21 ;  /* 0x0000650055557a23 */ /* 0x000fe40000000015 */
[----:B------:R-:W-:-:S08]  /*5430*/  FFMA R84, R84, c[0x0][0x194], R20 ;  /* 0x0000650054547a23 */ /* 0x000fd00000000014 */
[----:B------:R-:W-:Y:S04]  /*5440*/  STG.E.128.SYS [R82], R84 ;  /* 0x0000005452007386 */ /* 0x000fe8000010ed00 */
[----:B------:R-:W2:Y:S02]  /*5450*/  LDG.E.128.SYS R20, [R18] ;  /* 0x0000000012147381 */ /* 0x000ea400001eed00 */
[----:B--2---:R-:W-:Y:S02]  /*5460*/  FFMA R23, R23, c[0x0][0x194], R27 ;  /* 0x0000650017177a23 */ /* 0x004fe4000000001b */
[----:B------:R-:W-:Y:S02]  /*5470*/  FFMA R22, R22, c[0x0][0x194], R26 ;  /* 0x0000650016167a23 */ /* 0x000fe4000000001a */
[----:B------:R-:W-:-:S02]  /*5480*/  FFMA R21, R21, c[0x0][0x194], R25 ;  /* 0x0000650015157a23 */ /* 0x000fc40000000019 */
[----:B------:R-:W-:-:S08]  /*5490*/  FFMA R20, R20, c[0x0][0x194], R24 ;  /* 0x0000650014147a23 */ /* 0x000fd00000000018 */
[----:B------:R0:W-:Y:S04]  /*54a0*/  STG.E.128.SYS [R18], R20 ;  /* 0x0000001412007386 */ /* 0x0001e8000010ed00 */
        /* <DEDUP_REMOVED lines=12> */
[----:B0-----:R-:W3:Y:S02]  /*5570*/  LDG.E.128.SYS R20, [R82+0x100] ;  /* 0x0001000052147381 */ /* 0x001ee400001eed00 */
[----:B---3--:R-:W-:Y:S02]  /*5580*/  FFMA R23, R23, c[0x0][0x194], R39 ;  /* 0x0000650017177a23 */ /* 0x008fe40000000027 */
[----:B------:R-:W-:Y:S02]  /*5590*/  FFMA R22, R22, c[0x0][0x194], R38 ;  /* 0x0000650016167a23 */ /* 0x000fe40000000026 */
[----:B------:R-:W-:-:S02]  /*55a0*/  FFMA R21, R21, c[0x0][0x194], R37 ;  /* 0x0000650015157a23 */ /* 0x000fc40000000025 */
[----:B------:R-:W-:-:S08]  /*55b0*/  FFMA R20, R20, c[0x0][0x194], R36 ;  /* 0x0000650014147a23 */ /* 0x000fd00000000024 */
[----:B------:R0:W-:Y:S04]  /*55c0*/  STG.E.128.SYS [R82+0x100], R20 ;  /* 0x0001001452007386 */ /* 0x0001e8000010ed00 */
[----:B-1----:R-:W3:Y:S02]  /*55d0*/  LDG.E.128.SYS R24, [R18+0x100] ;  /* 0x0001000012187381 */ /* 0x002ee400001eed00 */
[----:B---3--:R-:W-:Y:S02]  /*55e0*/  FFMA R27, R27, c[0x0][0x194], R43 ;  /* 0x000065001b1b7a23 */ /* 0x008fe4000000002b */
[----:B------:R-:W-:Y:S02]  /*55f0*/  FFMA R26, R26, c[0x0][0x194], R42 ;  /* 0x000065001a1a7a23 */ /* 0x000fe4000000002a */
[----:B------:R-:W-:-:S02]  /*5600*/  FFMA R25, R25, c[0x0][0x194], R41 ;  /* 0x0000650019197a23 */ /* 0x000fc40000000029 */
[----:B------:R-:W-:-:S08]  /*5610*/  FFMA R24, R24, c[0x0][0x194], R40 ;  /* 0x0000650018187a23 */ /* 0x000fd00000000028 */
[----:B------:R1:W-:Y:S04]  /*5620*/  STG.E.128.SYS [R18+0x100], R24 ;  /* 0x0001001812007386 */ /* 0x0003e8000010ed00 */
[----:B--2---:R-:W2:Y:S02]  /*5630*/  LDG.E.128.SYS R28, [R16+0x100] ;  /* 0x00010000101c7381 */ /* 0x004ea400001eed00 */
[----:B--2---:R-:W-:Y:S02]  /*5640*/  FFMA R31, R31, c[0x0][0x194], R47 ;  /* 0x000065001f1f7a23 */ /* 0x004fe4000000002f */
[----:B------:R-:W-:Y:S02]  /*5650*/  FFMA R30, R30, c[0x0][0x194], R46 ;  /* 0x000065001e1e7a23 */ /* 0x000fe4000000002e */
[----:B------:R-:W-:-:S02]  /*5660*/  FFMA R29, R29, c[0x0][0x194], R45 ;  /* 0x000065001d1d7a23 */ /* 0x000fc4000000002d */
[----:B------:R-:W-:-:S08]  /*5670*/  FFMA R28, R28, c[0x0][0x194], R44 ;  /* 0x000065001c1c7a23 */ /* 0x000fd0000000002c */
[----:B------:R2:W-:Y:S04]  /*5680*/  STG.E.128.SYS [R16+0x100], R28 ;  /* 0x0001001c10007386 */ /* 0x0005e8000010ed00 */
[----:B0-----:R-:W3:Y:S02]  /*5690*/  LDG.E.128.SYS R20, [R2+0x100] ;  /* 0x0001000002147381 */ /* 0x001ee400001eed00 */
[----:B---3--:R-:W-:Y:S02]  /*56a0*/  FFMA R23, R23, c[0x0][0x194], R51 ;  /* 0x0000650017177a23 */ /* 0x008fe40000000033 */
[----:B------:R-:W-:Y:S02]  /*56b0*/  FFMA R22, R22, c[0x0][0x194], R50 ;  /* 0x0000650016167a23 */ /* 0x000fe40000000032 */
[----:B------:R-:W-:-:S02]  /*56c0*/  FFMA R21, R21, c[0x0][0x194], R49 ;  /* 0x0000650015157a23 */ /* 0x000fc40000000031 */
[----:B------:R-:W-:-:S08]  /*56d0*/  FFMA R20, R20, c[0x0][0x194], R48 ;  /* 0x0000650014147a23 */ /* 0x000fd00000000030 */
[----:B------:R0:W-:Y:S04]  /*56e0*/  STG.E.128.SYS [R2+0x100], R20 ;  /* 0x0001001402007386 */ /* 0x0001e8000010ed00 */
[----:B-1----:R-:W3:Y:S02]  /*56f0*/  LDG.E.128.SYS R24, [R80] ;  /* 0x0000000050187381 */ /* 0x002ee400001eed00 */
[----:B---3--:R-:W-:Y:S02]  /*5700*/  FFMA R27, R27, c[0x0][0x194], R55 ;  /* 0x000065001b1b7a23 */ /* 0x008fe40000000037 */
[----:B------:R-:W-:Y:S02]  /*5710*/  FFMA R26, R26, c[0x0][0x194], R54 ;  /* 0x000065001a1a7a23 */ /* 0x000fe40000000036 */
[----:B------:R-:W-:-:S02]  /*5720*/  FFMA R25, R25, c[0x0][0x194], R53 ;  /* 0x0000650019197a23 */ /* 0x000fc40000000035 */
[----:B------:R-:W-:-:S08]  /*5730*/  FFMA R24, R24, c[0x0][0x194], R52 ;  /* 0x0000650018187a23 */ /* 0x000fd00000000034 */
[----:B------:R1:W-:Y:S04]  /*5740*/  STG.E.128.SYS [R80], R24 ;  /* 0x0000001850007386 */ /* 0x0003e8000010ed00 */
[----:B--2---:R-:W2:Y:S02]  /*5750*/  LDG.E.128.SYS R16, [R72] ;  /* 0x0000000048107381 */ /* 0x004ea400001eed00 */
[----:B--2---:R-:W-:Y:S02]  /*5760*/  FFMA R19, R19, c[0x0][0x194], R59 ;  /* 0x0000650013137a23 */ /* 0x004fe4000000003b */
[----:B------:R-:W-:Y:S02]  /*5770*/  FFMA R18, R18, c[0x0][0x194], R58 ;  /* 0x0000650012127a23 */ /* 0x000fe4000000003a */
[----:B------:R-:W-:-:S02]  /*5780*/  FFMA R17, R17, c[0x0][0x194], R57 ;  /* 0x0000650011117a23 */ /* 0x000fc40000000039 */
[----:B------:R-:W-:-:S08]  /*5790*/  FFMA R16, R16, c[0x0][0x194], R56 ;  /* 0x0000650010107a23 */ /* 0x000fd00000000038 */
[----:B------:R2:W-:Y:S04]  /*57a0*/  STG.E.128.SYS [R72], R16 ;  /* 0x0000001048007386 */ /* 0x0005e8000010ed00 */
[----:B0-----:R-:W3:Y:S02]  /*57b0*/  LDG.E.128.SYS R20, [R74] ;  /* 0x000000004a147381 */ /* 0x001ee400001eed00 */
[----:B---3--:R-:W-:Y:S02]  /*57c0*/  FFMA R23, R23, c[0x0][0x194], R63 ;  /* 0x0000650017177a23 */ /* 0x008fe4000000003f */
[----:B------:R-:W-:Y:S02]  /*57d0*/  FFMA R22, R22, c[0x0][0x194], R62 ;  /* 0x0000650016167a23 */ /* 0x000fe4000000003e */
[----:B------:R-:W-:-:S02]  /*57e0*/  FFMA R21, R21, c[0x0][0x194], R61 ;  /* 0x0000650015157a23 */ /* 0x000fc4000000003d */
[----:B------:R-:W-:-:S08]  /*57f0*/  FFMA R20, R20, c[0x0][0x194], R60 ;  /* 0x0000650014147a23 */ /* 0x000fd0000000003c */
[----:B------:R0:W-:Y:S04]  /*5800*/  STG.E.128.SYS [R74], R20 ;  /* 0x000000144a007386 */ /* 0x0001e8000010ed00 */
[----:B-1----:R-:W3:Y:S02]  /*5810*/  LDG.E.128.SYS R24, [R76] ;  /* 0x000000004c187381 */ /* 0x002ee400001eed00 */
[----:B---3--:R-:W-:Y:S02]  /*5820*/  FFMA R27, R27, c[0x0][0x194], R67 ;  /* 0x000065001b1b7a23 */ /* 0x008fe40000000043 */
[----:B------:R-:W-:Y:S02]  /*5830*/  FFMA R26, R26, c[0x0][0x194], R66 ;  /* 0x000065001a1a7a23 */ /* 0x000fe40000000042 */
[----:B------:R-:W-:-:S02]  /*5840*/  FFMA R25, R25, c[0x0][0x194], R65 ;  /* 0x0000650019197a23 */ /* 0x000fc40000000041 */
[----:B------:R-:W-:-:S08]  /*5850*/  FFMA R24, R24, c[0x0][0x194], R64 ;  /* 0x0000650018187a23 */ /* 0x000fd00000000040 */
[----:B------:R-:W-:Y:S04]  /*5860*/  STG.E.128.SYS [R76], R24 ;  /* 0x000000184c007386 */ /* 0x000fe8000010ed00 */
[----:B--2---:R-:W2:Y:S02]  /*5870*/  LDG.E.128.SYS R16, [R80+0x100] ;  /* 0x0001000050107381 */ /* 0x004ea400001eed00 */
[----:B--2---:R-:W-:Y:S02]  /*5880*/  FFMA R19, R19, c[0x0][0x194], R71 ;  /* 0x0000650013137a23 */ /* 0x004fe40000000047 */
[----:B------:R-:W-:Y:S02]  /*5890*/  FFMA R18, R18, c[0x0][0x194], R70 ;  /* 0x0000650012127a23 */ /* 0x000fe40000000046 */
[----:B------:R-:W-:-:S02]  /*58a0*/  FFMA R17, R17, c[0x0][0x194], R69 ;  /* 0x0000650011117a23 */ /* 0x000fc40000000045 */
[----:B------:R-:W-:-:S08]  /*58b0*/  FFMA R16, R16, c[0x0][0x194], R68 ;  /* 0x0000650010107a23 */ /* 0x000fd00000000044 */
[----:B------:R-:W-:Y:S04]  /*58c0*/  STG.E.128.SYS [R80+0x100], R16 ;  /* 0x0001001050007386 */ /* 0x000fe8000010ed00 */
[----:B0-----:R-:W2:Y:S02]  /*58d0*/  LDG.E.128.SYS R20, [R72+0x100] ;  /* 0x0001000048147381 */ /* 0x001ea400001eed00 */
[----:B--2---:R-:W-:Y:S02]  /*58e0*/  FFMA R23, R23, c[0x0][0x194], R7 ;  /* 0x0000650017177a23 */ /* 0x004fe40000000007 */
[----:B------:R-:W-:Y:S02]  /*58f0*/  FFMA R22, R22, c[0x0][0x194], R6 ;  /* 0x0000650016167a23 */ /* 0x000fe40000000006 */
[----:B------:R-:W-:-:S02]  /*5900*/  FFMA R21, R21, c[0x0][0x194], R5 ;  /* 0x0000650015157a23 */ /* 0x000fc40000000005 */
[----:B------:R-:W-:-:S08]  /*5910*/  FFMA R20, R20, c[0x0][0x194], R4 ;  /* 0x0000650014147a23 */ /* 0x000fd00000000004 */
[----:B------:R-:W-:Y:S04]  /*5920*/  STG.E.128.SYS [R72+0x100], R20 ;  /* 0x0001001448007386 */ /* 0x000fe8000010ed00 */
[----:B------:R-:W2:Y:S02]  /*5930*/  LDG.E.128.SYS R4, [R74+0x100] ;  /* 0x000100004a047381 */ /* 0x000ea400001eed00 */
        /* <DEDUP_REMOVED lines=10> */
[----:B------:R-:W-:Y:S01]  /*59e0*/  STG.E.128.SYS [R76+0x100], R8 ;  /* 0x000100084c007386 */ /* 0x000fe2000010ed00 */
[----:B------:R-:W-:Y:S05]  /*59f0*/  EXIT ;  /* 0x000000000000794d */ /* 0x000fea0003800000 */
.L_x_3:
[----:B------:R-:W-:Y:S04]  /*5a00*/  STG.E.128.SYS [R82], R20 ;  /* 0x0000001452007386 */ /* 0x000fe8000010ed00 */
[----:B------:R-:W-:Y:S04]  /*5a10*/  STG.E.128.SYS [R18], R24 ;  /* 0x0000001812007386 */ /* 0x000fe8000010ed00 */
[----:B------:R-:W-:Y:S04]  /*5a20*/  STG.E.128.SYS [R16], R28 ;  /* 0x0000001c10007386 */ /* 0x000fe8000010ed00 */
[----:B------:R-:W-:Y:S04]  /*5a30*/  STG.E.128.SYS [R2], R32 ;  /* 0x0000002002007386 */ /* 0x000fe8000010ed00 */
[----:B------:R-:W-:Y:S04]  /*5a40*/  STG.E.128.SYS [R82+0x100], R36 ;  /* 0x0001002452007386 */ /* 0x000fe8000010ed00 */
[----:B------:R-:W-:Y:S04]  /*5a50*/  STG.E.128.SYS [R18+0x100], R40 ;  /* 0x0001002812007386 */ /* 0x000fe8000010ed00 */
[----:B------:R-:W-:Y:S04]  /*5a60*/  STG.E.128.SYS [R16+0x100], R44 ;  /* 0x0001002c10007386 */ /* 0x000fe8000010ed00 */
[----:B------:R-:W-:Y:S04]  /*5a70*/  STG.E.128.SYS [R2+0x100], R48 ;  /* 0x0001003002007386 */ /* 0x000fe8000010ed00 */
[----:B------:R-:W-:Y:S04]  /*5a80*/  STG.E.128.SYS [R80], R52 ;  /* 0x0000003450007386 */ /* 0x000fe8000010ed00 */
[----:B------:R-:W-:Y:S04]  /*5a90*/  STG.E.128.SYS [R72], R56 ;  /* 0x0000003848007386 */ /* 0x000fe8000010ed00 */
[----:B------:R-:W-:Y:S04]  /*5aa0*/  STG.E.128.SYS [R74], R60 ;  /* 0x0000003c4a007386 */ /* 0x000fe8000010ed00 */
[----:B------:R-:W-:Y:S04]  /*5ab0*/  STG.E.128.SYS [R76], R64 ;  /* 0x000000404c007386 */ /* 0x000fe8000010ed00 */
[----:B------:R-:W-:Y:S04]  /*5ac0*/  STG.E.128.SYS [R80+0x100], R68 ;  /* 0x0001004450007386 */ /* 0x000fe8000010ed00 */
[----:B------:R-:W-:Y:S04]  /*5ad0*/  STG.E.128.SYS [R72+0x100], R4 ;  /* 0x0001000448007386 */ /* 0x000fe8000010ed00 */
[----:B------:R-:W-:Y:S04]  /*5ae0*/  STG.E.128.SYS [R74+0x100], R8 ;  /* 0x000100084a007386 */ /* 0x000fe8000010ed00 */
[----:B------:R-:W-:Y:S01]  /*5af0*/  STG.E.128.SYS [R76+0x100], R12 ;  /* 0x0001000c4c007386 */ /* 0x000fe2000010ed00 */
[----:B------:R-:W-:Y:S05]  /*5b00*/  EXIT ;  /* 0x000000000000794d */ /* 0x000fea0003800000 */
.L_x_4:
[----:B------:R-:W-:-:S00]  /*5b10*/  BRA `(.L_x_4) ;  /* 0xfffffff000007947 */ /* 0x000fc0000383ffff */
[----:B------:R-:W-:-:S00]  /*5b20*/  NOP ;  /* 0x0000000000007918 */ /* 0x000fc00000000000 */
[----:B------:R-:W-:-:S00]  /*5b30*/  NOP ;  /* 0x0000000000007918 */ /* 0x000fc00000000000 */
[----:B------:R-:W-:-:S00]  /*5b40*/  NOP ;  /* 0x0000000000007918 */ /* 0x000fc00000000000 */
[----:B------:R-:W-:-:S00]  /*5b50*/  NOP ;  /* 0x0000000000007918 */ /* 0x000fc00000000000 */
[----:B------:R-:W-:-:S00]  /*5b60*/  NOP ;  /* 0x0000000000007918 */ /* 0x000fc00000000000 */
[----:B------:R-:W-:-:S00]  /*5b70*/  NOP ;  /* 0x0000000000007918 */ /* 0x000fc00000000000 */
.L_x_5:


//--------------------- .nv.shared._Z13MatrixMul_T_TiiiifPKfiS0_ifPfi --------------------------
	.section	.nv.shared._Z13MatrixMul_T_TiiiifPKfiS0_ifPfi,"aw",@"SHT_CUDA_SHARED"
	.align	16
	.type		$___ZZ13MatrixMul_T_TiiiifPKfiS0_ifPfiE5smemB__62,@"STT_CUDA_OBJECT"
	.size		$___ZZ13MatrixMul_T_TiiiifPKfiS0_ifPfiE5smemB__62, 16384, 16
	.other		$___ZZ13MatrixMul_T_TiiiifPKfiS0_ifPfiE5smemB__62,@"STO_CUDA_SHARED STV_DEFAULT"
$___ZZ13MatrixMul_T_TiiiifPKfiS0_ifPfiE5smemB__62:
	.zero		16384
	.type		$___ZZ13MatrixMul_T_TiiiifPKfiS0_ifPfiE5smemA__60,@"STT_CUDA_OBJECT"
	.size		$___ZZ13MatrixMul_T_TiiiifPKfiS0_ifPfiE5smemA__60, 16384, 16
	.other		$___ZZ13MatrixMul_T_TiiiifPKfiS0_ifPfiE5smemA__60,@"STO_CUDA_SHARED STV_DEFAULT"
$___ZZ13MatrixMul_T_TiiiifPKfiS0_ifPfiE5smemA__60:
	.zero		16384
.nv.shared._Z13MatrixMul_T_TiiiifPKfiS0_ifPfi:


//--------------------- .nv.global                --------------------------
	.section	.nv.global,"aw",@"SHT_CUDA_GLOBAL"
	.align	8
.nv.global:
	.weak		_ZTVSt9exception
	.type		_ZTVSt9exception,@"STT_CUDA_OBJECT"
	.size		_ZTVSt9exception,(_ZTVSt9bad_alloc - _ZTVSt9exception)
	.other		_ZTVSt9exception,@"STO_CUDA_GLOBAL STV_DEFAULT"
_ZTVSt9exception:
	.zero		40
	.weak		_ZTVSt9bad_alloc
	.type		_ZTVSt9bad_alloc,@"STT_CUDA_OBJECT"
	.size		_ZTVSt9bad_alloc,(_ZTVSt16_Sp_counted_baseILN9__gnu_cxx12_Lock_policyE2EE - _ZTVSt9bad_alloc)
	.other		_ZTVSt9bad_alloc,@"STO_CUDA_GLOBAL STV_DEFAULT"
_ZTVSt9bad_alloc:
	.zero		40
	.weak		_ZTVSt16_Sp_counted_baseILN9__gnu_cxx12_Lock_policyE2EE
	.type		_ZTVSt16_Sp_counted_baseILN9__gnu_cxx12_Lock_policyE2EE,@"STT_CUDA_OBJECT"
	.size		_ZTVSt16_Sp_counted_baseILN9__gnu_cxx12_Lock_policyE2EE,(_ZTVSt19_Sp_counted_deleterIPvZ12MyCudaMallociEUlS0_E_SaIvELN9__gnu_cxx12_Lock_policyE2EE - _ZTVSt16_Sp_counted_baseILN9__gnu_cxx12_Lock_policyE2EE)
	.other		_ZTVSt16_Sp_counted_baseILN9__gnu_cxx12_Lock_policyE2EE,@"STO_CUDA_GLOBAL STV_DEFAULT"
_ZTVSt16_Sp_counted_baseILN9__gnu_cxx12_Lock_policyE2EE:
	.zero		56
	.weak		_ZTVSt19_Sp_counted_deleterIPvZ12MyCudaMallociEUlS0_E_SaIvELN9__gnu_cxx12_Lock_policyE2EE
	.type		_ZTVSt19_Sp_counted_deleterIPvZ12MyCudaMallociEUlS0_E_SaIvELN9__gnu_cxx12_Lock_policyE2EE,@"STT_CUDA_OBJECT"
	.size		_ZTVSt19_Sp_counted_deleterIPvZ12MyCudaMallociEUlS0_E_SaIvELN9__gnu_cxx12_Lock_policyE2EE,(_ZTVN7cvflann7anyimpl21typed_base_any_policyIbEE - _ZTVSt19_Sp_counted_deleterIPvZ12MyCudaMallociEUlS0_E_SaIvELN9__gnu_cxx12_Lock_policyE2EE)
	.other		_ZTVSt19_Sp_counted_deleterIPvZ12MyCudaMallociEUlS0_E_SaIvELN9__gnu_cxx12_Lock_policyE2EE,@"STO_CUDA_GLOBAL STV_DEFAULT"
_ZTVSt19_Sp_counted_deleterIPvZ12MyCudaMallociEUlS0_E_SaIvELN9__gnu_cxx12_Lock_policyE2EE:
	.zero		56
	.weak		_ZTVN7cvflann7anyimpl21typed_base_any_policyIbEE
	.type		_ZTVN7cvflann7anyimpl21typed_base_any_policyIbEE,@"STT_CUDA_OBJECT"
	.size		_ZTVN7cvflann7anyimpl21typed_base_any_policyIbEE,(_ZTVN7cvflann7anyimpl21typed_base_any_policyINS0_9empty_anyEEE - _ZTVN7cvflann7anyimpl21typed_base_any_policyIbEE)
	.other		_ZTVN7cvflann7anyimpl21typed_base_any_policyIbEE,@"STO_CUDA_GLOBAL STV_DEFAULT"
_ZTVN7cvflann7anyimpl21typed_base_any_policyIbEE:
	.zero		104
	.weak		_ZTVN7cvflann7anyimpl21typed_base_any_policyINS0_9empty_anyEEE
	.type		_ZTVN7cvflann7anyimpl21typed_base_any_policyINS0_9empty_anyEEE,@"STT_CUDA_OBJECT"
	.size		_ZTVN7cvflann7anyimpl21typed_base_any_policyINS0_9empty_anyEEE,(_ZTVN7cvflann7anyimpl21typed_base_any_policyINS_17flann_algorithm_tEEE - _ZTVN7cvflann7anyimpl21typed_base_any_policyINS0_9empty_anyEEE)
	.other		_ZTVN7cvflann7anyimpl21typed_base_any_policyINS0_9empty_anyEEE,@"STO_CUDA_GLOBAL STV_DEFAULT"
_ZTVN7cvflann7anyimpl21typed_base_any_policyINS0_9empty_anyEEE:
	.zero		104
	.weak		_ZTVN7cvflann7anyimpl21typed_base_any_policyINS_17flann_algorithm_tEEE
	.type		_ZTVN7cvflann7anyimpl21typed_base_any_policyINS_17flann_algorithm_tEEE,@"STT_CUDA_OBJECT"
	.size		_ZTVN7cvflann7anyimpl21typed_base_any_policyINS_17flann_algorithm_tEEE,(_ZTVN7cvflann7anyimpl21typed_base_any_policyIiEE - _ZTVN7cvflann7anyimpl21typed_base_any_policyINS_17flann_algorithm_tEEE)
	.other		_ZTVN7cvflann7anyimpl21typed_base_any_policyINS_17flann_algorithm_tEEE,@"STO_CUDA_GLOBAL STV_DEFAULT"
_ZTVN7cvflann7anyimpl21typed_base_any_policyINS_17flann_algorithm_tEEE:
	.zero		104
	.weak		_ZTVN7cvflann7anyimpl21typed_base_any_policyIiEE
	.type		_ZTVN7cvflann7anyimpl21typed_base_any_policyIiEE,@"STT_CUDA_OBJECT"
	.size		_ZTVN7cvflann7anyimpl21typed_base_any_policyIiEE,(_ZTVN7cvflann7anyimpl21typed_base_any_policyIfEE - _ZTVN7cvflann7anyimpl21typed_base_any_policyIiEE)
	.other		_ZTVN7cvflann7anyimpl21typed_base_any_policyIiEE,@"STO_CUDA_GLOBAL STV_DEFAULT"
_ZTVN7cvflann7anyimpl21typed_base_any_policyIiEE:
	.zero		104
	.weak		_ZTVN7cvflann7anyimpl21typed_base_any_policyIfEE
	.type		_ZTVN7cvflann7anyimpl21typed_base_any_policyIfEE,@"STT_CUDA_OBJECT"
	.size		_ZTVN7cvflann7anyimpl21typed_base_any_policyIfEE,(_ZTVN7cvflann7anyimpl21typed_base_any_policyINSt7__cxx1112basic_stringIcSt11char_traitsIcESaIcEEEEE - _ZTVN7cvflann7anyimpl21typed_base_any_policyIfEE)
	.other		_ZTVN7cvflann7anyimpl21typed_base_any_policyIfEE,@"STO_CUDA_GLOBAL STV_DEFAULT"
_ZTVN7cvflann7anyimpl21typed_base_any_policyIfEE:
	.zero		104
	.weak		_ZTVN7cvflann7anyimpl21typed_base_any_policyINSt7__cxx1112basic_stringIcSt11char_traitsIcESaIcEEEEE
	.type		_ZTVN7cvflann7anyimpl21typed_base_any_policyINSt7__cxx1112basic_stringIcSt11char_traitsIcESaIcEEEEE,@"STT_CUDA_OBJECT"
	.size		_ZTVN7cvflann7anyimpl21typed_base_any_policyINSt7__cxx1112basic_stringIcSt11char_traitsIcESaIcEEEEE,(_ZTVN7cvflann7anyimpl21typed_base_any_policyINS_20flann_centers_init_tEEE - _ZTVN7cvflann7anyimpl21typed_base_any_policyINSt7__cxx1112basic_stringIcSt11char_traitsIcESaIcEEEEE)
	.other		_ZTVN7cvflann7anyimpl21typed_base_any_policyINSt7__cxx1112basic_stringIcSt11char_traitsIcESaIcEEEEE,@"STO_CUDA_GLOBAL STV_DEFAULT"
_ZTVN7cvflann7anyimpl21typed_base_any_policyINSt7__cxx1112basic_stringIcSt11char_traitsIcESaIcEEEEE:
	.zero		104
	.weak		_ZTVN7cvflann7anyimpl21typed_base_any_policyINS_20flann_centers_init_tEEE
	.type		_ZTVN7cvflann7anyimpl21typed_base_any_policyINS_20flann_centers_init_tEEE,@"STT_CUDA_OBJECT"
	.size		_ZTVN7cvflann7anyimpl21typed_base_any_policyINS_20flann_centers_init_tEEE,(_ZTVN7cvflann7anyimpl21typed_base_any_policyIjEE - _ZTVN7cvflann7anyimpl21typed_base_any_policyINS_20flann_centers_init_tEEE)
	.other		_ZTVN7cvflann7anyimpl21typed_base_any_policyINS_20flann_centers_init_tEEE,@"STO_CUDA_GLOBAL STV_DEFAULT"
_ZTVN7cvflann7anyimpl21typed_base_any_policyINS_20flann_centers_init_tEEE:
	.zero		104
	.weak		_ZTVN7cvflann7anyimpl21typed_base_any_policyIjEE
	.type		_ZTVN7cvflann7anyimpl21typed_base_any_policyIjEE,@"STT_CUDA_OBJECT"
	.size		_ZTVN7cvflann7anyimpl21typed_base_any_policyIjEE,(_ZTVN7cvflann7anyimpl21typed_base_any_policyIPKcEE - _ZTVN7cvflann7anyimpl21typed_base_any_policyIjEE)
	.other		_ZTVN7cvflann7anyimpl21typed_base_any_policyIjEE,@"STO_CUDA_GLOBAL STV_DEFAULT"
_ZTVN7cvflann7anyimpl21typed_base_any_policyIjEE:
	.zero		104
	.weak		_ZTVN7cvflann7anyimpl21typed_base_any_policyIPKcEE
	.type		_ZTVN7cvflann7anyimpl21typed_base_any_policyIPKcEE,@"STT_CUDA_OBJECT"
	.size		_ZTVN7cvflann7anyimpl21typed_base_any_policyIPKcEE,(_ZTVN7cvflann7anyimpl16small_any_policyIfEE - _ZTVN7cvflann7anyimpl21typed_base_any_policyIPKcEE)
	.other		_ZTVN7cvflann7anyimpl21typed_base_any_policyIPKcEE,@"STO_CUDA_GLOBAL STV_DEFAULT"
_ZTVN7cvflann7anyimpl21typed_base_any_policyIPKcEE:
	.zero		104
	.weak		_ZTVN7cvflann7anyimpl16small_any_policyIfEE
	.type		_ZTVN7cvflann7anyimpl16small_any_policyIfEE,@"STT_CUDA_OBJECT"
	.size		_ZTVN7cvflann7anyimpl16small_any_policyIfEE,(_ZTVN7cvflann7anyimpl14big_any_policyINSt7__cxx1112basic_stringIcSt11char_traitsIcESaIcEEEEE - _ZTVN7cvflann7anyimpl16small_any_policyIfEE)
	.other		_ZTVN7cvflann7anyimpl16small_any_policyIfEE,@"STO_CUDA_GLOBAL STV_DEFAULT"
_ZTVN7cvflann7anyimpl16small_any_policyIfEE:
	.zero		104
	.weak		_ZTVN7cvflann7anyimpl14big_any_policyINSt7__cxx1112basic_stringIcSt11char_traitsIcESaIcEEEEE
	.type		_ZTVN7cvflann7anyimpl14big_any_policyINSt7__cxx1112basic_stringIcSt11char_traitsIcESaIcEEEEE,@"STT_CUDA_OBJECT"
	.size		_ZTVN7cvflann7anyimpl14big_any_policyINSt7__cxx1112basic_stringIcSt11char_traitsIcESaIcEEEEE,(_ZTVN7cvflann7anyimpl14big_any_policyINS_20flann_centers_init_tEEE - _ZTVN7cvflann7anyimpl14big_any_policyINSt7__cxx1112basic_stringIcSt11char_traitsIcESaIcEEEEE)
	.other		_ZTVN7cvflann7anyimpl14big_any_policyINSt7__cxx1112basic_stringIcSt11char_traitsIcESaIcEEEEE,@"STO_CUDA_GLOBAL STV_DEFAULT"
_ZTVN7cvflann7anyimpl14big_any_policyINSt7__cxx1112basic_stringIcSt11char_traitsIcESaIcEEEEE:
	.zero		104
	.weak		_ZTVN7cvflann7anyimpl14big_any_policyINS_20flann_centers_init_tEEE
	.type		_ZTVN7cvflann7anyimpl14big_any_policyINS_20flann_centers_init_tEEE,@"STT_CUDA_OBJECT"
	.size		_ZTVN7cvflann7anyimpl14big_any_policyINS_20flann_centers_init_tEEE,(_ZTVN7cvflann7anyimpl16small_any_policyIjEE - _ZTVN7cvflann7anyimpl14big_any_policyINS_20flann_centers_init_tEEE)
	.other		_ZTVN7cvflann7anyimpl14big_any_policyINS_20flann_centers_init_tEEE,@"STO_CUDA_GLOBAL STV_DEFAULT"
_ZTVN7cvflann7anyimpl14big_any_policyINS_20flann_centers_init_tEEE:
	.zero		104
	.weak		_ZTVN7cvflann7anyimpl16small_any_policyIjEE
	.type		_ZTVN7cvflann7anyimpl16small_any_policyIjEE,@"STT_CUDA_OBJECT"
	.size		_ZTVN7cvflann7anyimpl16small_any_policyIjEE,(_ZTVN7cvflann7anyimpl16small_any_policyIPKcEE - _ZTVN7cvflann7anyimpl16small_any_policyIjEE)
	.other		_ZTVN7cvflann7anyimpl16small_any_policyIjEE,@"STO_CUDA_GLOBAL STV_DEFAULT"
_ZTVN7cvflann7anyimpl16small_any_policyIjEE:
	.zero		104
	.weak		_ZTVN7cvflann7anyimpl16small_any_policyIPKcEE
	.type		_ZTVN7cvflann7anyimpl16small_any_policyIPKcEE,@"STT_CUDA_OBJECT"
	.size		_ZTVN7cvflann7anyimpl16small_any_policyIPKcEE,(_ZTVN7cvflann7anyimpl15base_any_policyE - _ZTVN7cvflann7anyimpl16small_any_policyIPKcEE)
	.other		_ZTVN7cvflann7anyimpl16small_any_policyIPKcEE,@"STO_CUDA_GLOBAL STV_DEFAULT"
_ZTVN7cvflann7anyimpl16small_any_policyIPKcEE:
	.zero		104
	.weak		_ZTVN7cvflann7anyimpl15base_any_policyE
	.type		_ZTVN7cvflann7anyimpl15base_any_policyE,@"STT_CUDA_OBJECT"
	.size		_ZTVN7cvflann7anyimpl15base_any_policyE,(_ZTVN7cvflann7anyimpl16small_any_policyIbEE - _ZTVN7cvflann7anyimpl15base_any_policyE)
	.other		_ZTVN7cvflann7anyimpl15base_any_policyE,@"STO_CUDA_GLOBAL STV_DEFAULT"
_ZTVN7cvflann7anyimpl15base_any_policyE:
	.zero		104
	.weak		_ZTVN7cvflann7anyimpl16small_any_policyIbEE
	.type		_ZTVN7cvflann7anyimpl16small_any_policyIbEE,@"STT_CUDA_OBJECT"
	.size		_ZTVN7cvflann7anyimpl16small_any_policyIbEE,(_ZTVN7cvflann7anyimpl14big_any_policyINS0_9empty_anyEEE - _ZTVN7cvflann7anyimpl16small_any_policyIbEE)
	.other		_ZTVN7cvflann7anyimpl16small_any_policyIbEE,@"STO_CUDA_GLOBAL STV_DEFAULT"
_ZTVN7cvflann7anyimpl16small_any_policyIbEE:
	.zero		104
	.weak		_ZTVN7cvflann7anyimpl14big_any_policyINS0_9empty_anyEEE
	.type		_ZTVN7cvflann7anyimpl14big_any_policyINS0_9empty_anyEEE,@"STT_CUDA_OBJECT"
	.size		_ZTVN7cvflann7anyimpl14big_any_policyINS0_9empty_anyEEE,(_ZTVN7cvflann7anyimpl16small_any_policyIiEE - _ZTVN7cvflann7anyimpl14big_any_policyINS0_9empty_anyEEE)
	.other		_ZTVN7cvflann7anyimpl14big_any_policyINS0_9empty_anyEEE,@"STO_CUDA_GLOBAL STV_DEFAULT"
_ZTVN7cvflann7anyimpl14big_any_policyINS0_9empty_anyEEE:
	.zero		104
	.weak		_ZTVN7cvflann7anyimpl16small_any_policyIiEE
	.type		_ZTVN7cvflann7anyimpl16small_any_policyIiEE,@"STT_CUDA_OBJECT"
	.size		_ZTVN7cvflann7anyimpl16small_any_policyIiEE,(_ZTVN7cvflann7anyimpl14big_any_policyINS_17flann_algorithm_tEEE - _ZTVN7cvflann7anyimpl16small_any_policyIiEE)
	.other		_ZTVN7cvflann7anyimpl16small_any_policyIiEE,@"STO_CUDA_GLOBAL STV_DEFAULT"
_ZTVN7cvflann7anyimpl16small_any_policyIiEE:
	.zero		104
	.weak		_ZTVN7cvflann7anyimpl14big_any_policyINS_17flann_algorithm_tEEE
	.type		_ZTVN7cvflann7anyimpl14big_any_policyINS_17flann_algorithm_tEEE,@"STT_CUDA_OBJECT"
	.size		_ZTVN7cvflann7anyimpl14big_any_policyINS_17flann_algorithm_tEEE,(.L_7 - _ZTVN7cvflann7anyimpl14big_any_policyINS_17flann_algorithm_tEEE)
	.other		_ZTVN7cvflann7anyimpl14big_any_policyINS_17flann_algorithm_tEEE,@"STO_CUDA_GLOBAL STV_DEFAULT"
_ZTVN7cvflann7anyimpl14big_any_policyINS_17flann_algorithm_tEEE:
	.zero		104
.L_7:
